//
// Generated by NVIDIA NVVM Compiler
//
// Compiler Build ID: CL-36424714
// Cuda compilation tools, release 13.0, V13.0.88
// Based on NVVM 20.0.0
//

.version 9.0
.target sm_100
.address_size 64

	// .globl	_ZN3cub18CUB_300001_SM_10006detail11EmptyKernelIvEEvv
.global .align 1 .b8 _ZN30_INTERNAL_035134e8_4_k_cu_main4cuda3std3__45__cpo5beginE[1];
.global .align 1 .b8 _ZN30_INTERNAL_035134e8_4_k_cu_main4cuda3std3__45__cpo3endE[1];
.global .align 1 .b8 _ZN30_INTERNAL_035134e8_4_k_cu_main4cuda3std3__45__cpo6cbeginE[1];
.global .align 1 .b8 _ZN30_INTERNAL_035134e8_4_k_cu_main4cuda3std3__45__cpo4cendE[1];
.global .align 1 .b8 _ZN30_INTERNAL_035134e8_4_k_cu_main4cuda3std3__45__cpo6rbeginE[1];
.global .align 1 .b8 _ZN30_INTERNAL_035134e8_4_k_cu_main4cuda3std3__45__cpo4rendE[1];
.global .align 1 .b8 _ZN30_INTERNAL_035134e8_4_k_cu_main4cuda3std3__45__cpo7crbeginE[1];
.global .align 1 .b8 _ZN30_INTERNAL_035134e8_4_k_cu_main4cuda3std3__45__cpo5crendE[1];
.global .align 1 .b8 _ZN30_INTERNAL_035134e8_4_k_cu_main4cuda3std3__432_GLOBAL__N__035134e8_4_k_cu_main6ignoreE[1];
.global .align 1 .b8 _ZN30_INTERNAL_035134e8_4_k_cu_main4cuda3std3__419piecewise_constructE[1];
.global .align 1 .b8 _ZN30_INTERNAL_035134e8_4_k_cu_main4cuda3std3__48in_placeE[1];
.global .align 1 .b8 _ZN30_INTERNAL_035134e8_4_k_cu_main4cuda3std3__420unreachable_sentinelE[1];
.global .align 1 .b8 _ZN30_INTERNAL_035134e8_4_k_cu_main4cuda3std3__47nulloptE[1];
.global .align 1 .b8 _ZN30_INTERNAL_035134e8_4_k_cu_main4cuda3std3__48unexpectE[1];
.global .align 1 .b8 _ZN30_INTERNAL_035134e8_4_k_cu_main4cuda3std6ranges3__45__cpo4swapE[1];
.global .align 1 .b8 _ZN30_INTERNAL_035134e8_4_k_cu_main4cuda3std6ranges3__45__cpo9iter_moveE[1];
.global .align 1 .b8 _ZN30_INTERNAL_035134e8_4_k_cu_main4cuda3std6ranges3__45__cpo5beginE[1];
.global .align 1 .b8 _ZN30_INTERNAL_035134e8_4_k_cu_main4cuda3std6ranges3__45__cpo3endE[1];
.global .align 1 .b8 _ZN30_INTERNAL_035134e8_4_k_cu_main4cuda3std6ranges3__45__cpo6cbeginE[1];
.global .align 1 .b8 _ZN30_INTERNAL_035134e8_4_k_cu_main4cuda3std6ranges3__45__cpo4cendE[1];
.global .align 1 .b8 _ZN30_INTERNAL_035134e8_4_k_cu_main4cuda3std6ranges3__45__cpo7advanceE[1];
.global .align 1 .b8 _ZN30_INTERNAL_035134e8_4_k_cu_main4cuda3std6ranges3__45__cpo9iter_swapE[1];
.global .align 1 .b8 _ZN30_INTERNAL_035134e8_4_k_cu_main4cuda3std6ranges3__45__cpo4nextE[1];
.global .align 1 .b8 _ZN30_INTERNAL_035134e8_4_k_cu_main4cuda3std6ranges3__45__cpo4prevE[1];
.global .align 1 .b8 _ZN30_INTERNAL_035134e8_4_k_cu_main4cuda3std6ranges3__45__cpo4dataE[1];
.global .align 1 .b8 _ZN30_INTERNAL_035134e8_4_k_cu_main4cuda3std6ranges3__45__cpo5cdataE[1];
.global .align 1 .b8 _ZN30_INTERNAL_035134e8_4_k_cu_main4cuda3std6ranges3__45__cpo4sizeE[1];
.global .align 1 .b8 _ZN30_INTERNAL_035134e8_4_k_cu_main4cuda3std6ranges3__45__cpo5ssizeE[1];
.global .align 1 .b8 _ZN30_INTERNAL_035134e8_4_k_cu_main4cuda3std6ranges3__45__cpo8distanceE[1];
.global .align 1 .b8 _ZN30_INTERNAL_035134e8_4_k_cu_main6thrust24THRUST_300001_SM_1000_NS8cuda_cub3parE[1];
.global .align 1 .b8 _ZN30_INTERNAL_035134e8_4_k_cu_main6thrust24THRUST_300001_SM_1000_NS8cuda_cub10par_nosyncE[1];
.global .align 1 .b8 _ZN30_INTERNAL_035134e8_4_k_cu_main6thrust24THRUST_300001_SM_1000_NS6system6detail10sequential3seqE[1];
.global .align 1 .b8 _ZN30_INTERNAL_035134e8_4_k_cu_main6thrust24THRUST_300001_SM_1000_NS12placeholders2_1E[1];
.global .align 1 .b8 _ZN30_INTERNAL_035134e8_4_k_cu_main6thrust24THRUST_300001_SM_1000_NS12placeholders2_2E[1];
.global .align 1 .b8 _ZN30_INTERNAL_035134e8_4_k_cu_main6thrust24THRUST_300001_SM_1000_NS12placeholders2_3E[1];
.global .align 1 .b8 _ZN30_INTERNAL_035134e8_4_k_cu_main6thrust24THRUST_300001_SM_1000_NS12placeholders2_4E[1];
.global .align 1 .b8 _ZN30_INTERNAL_035134e8_4_k_cu_main6thrust24THRUST_300001_SM_1000_NS12placeholders2_5E[1];
.global .align 1 .b8 _ZN30_INTERNAL_035134e8_4_k_cu_main6thrust24THRUST_300001_SM_1000_NS12placeholders2_6E[1];
.global .align 1 .b8 _ZN30_INTERNAL_035134e8_4_k_cu_main6thrust24THRUST_300001_SM_1000_NS12placeholders2_7E[1];
.global .align 1 .b8 _ZN30_INTERNAL_035134e8_4_k_cu_main6thrust24THRUST_300001_SM_1000_NS12placeholders2_8E[1];
.global .align 1 .b8 _ZN30_INTERNAL_035134e8_4_k_cu_main6thrust24THRUST_300001_SM_1000_NS12placeholders2_9E[1];
.global .align 1 .b8 _ZN30_INTERNAL_035134e8_4_k_cu_main6thrust24THRUST_300001_SM_1000_NS12placeholders3_10E[1];
.global .align 1 .b8 _ZN30_INTERNAL_035134e8_4_k_cu_main6thrust24THRUST_300001_SM_1000_NS3seqE[1];

.visible .entry _ZN3cub18CUB_300001_SM_10006detail11EmptyKernelIvEEvv()
{


	ret;

}
	// .globl	_ZN3cub18CUB_300001_SM_10006detail8for_each13static_kernelINS2_12policy_hub_t12policy_500_tEmN6thrust24THRUST_300001_SM_1000_NS8cuda_cub20__uninitialized_fill7functorINS7_10device_ptrIfEEfEEEEvT0_T1_
.visible .entry _ZN3cub18CUB_300001_SM_10006detail8for_each13static_kernelINS2_12policy_hub_t12policy_500_tEmN6thrust24THRUST_300001_SM_1000_NS8cuda_cub20__uninitialized_fill7functorINS7_10device_ptrIfEEfEEEEvT0_T1_(
	.param .u64 _ZN3cub18CUB_300001_SM_10006detail8for_each13static_kernelINS2_12policy_hub_t12policy_500_tEmN6thrust24THRUST_300001_SM_1000_NS8cuda_cub20__uninitialized_fill7functorINS7_10device_ptrIfEEfEEEEvT0_T1__param_0,
	.param .align 8 .b8 _ZN3cub18CUB_300001_SM_10006detail8for_each13static_kernelINS2_12policy_hub_t12policy_500_tEmN6thrust24THRUST_300001_SM_1000_NS8cuda_cub20__uninitialized_fill7functorINS7_10device_ptrIfEEfEEEEvT0_T1__param_1[16]
)
.maxntid 256
{
	.reg .pred 	%p<4>;
	.reg .b16 	%rs<5>;
	.reg .b32 	%r<10>;
	.reg .b32 	%f<3>;
	.reg .b64 	%rd<16>;

	ld.param.f32 	%f2, [_ZN3cub18CUB_300001_SM_10006detail8for_each13static_kernelINS2_12policy_hub_t12policy_500_tEmN6thrust24THRUST_300001_SM_1000_NS8cuda_cub20__uninitialized_fill7functorINS7_10device_ptrIfEEfEEEEvT0_T1__param_1+8];
	ld.param.u64 	%rd4, [_ZN3cub18CUB_300001_SM_10006detail8for_each13static_kernelINS2_12policy_hub_t12policy_500_tEmN6thrust24THRUST_300001_SM_1000_NS8cuda_cub20__uninitialized_fill7functorINS7_10device_ptrIfEEfEEEEvT0_T1__param_1];
	ld.param.u64 	%rd5, [_ZN3cub18CUB_300001_SM_10006detail8for_each13static_kernelINS2_12policy_hub_t12policy_500_tEmN6thrust24THRUST_300001_SM_1000_NS8cuda_cub20__uninitialized_fill7functorINS7_10device_ptrIfEEfEEEEvT0_T1__param_0];
	mov.u32 	%r7, %ctaid.x;
	mul.wide.u32 	%rd1, %r7, 512;
	sub.s64 	%rd2, %rd5, %rd1;
	setp.lt.u64 	%p1, %rd2, 512;
	@%p1 bra 	$L__BB1_2;
	mov.u32 	%r9, %tid.x;
	cvta.to.global.u64 	%rd11, %rd4;
	cvt.u64.u32 	%rd12, %r9;
	add.s64 	%rd13, %rd1, %rd12;
	shl.b64 	%rd14, %rd13, 2;
	add.s64 	%rd15, %rd11, %rd14;
	st.global.f32 	[%rd15], %f2;
	st.global.f32 	[%rd15+1024], %f2;
	bra.uni 	$L__BB1_6;
$L__BB1_2:
	cvta.to.global.u64 	%rd6, %rd4;
	mov.u32 	%r1, %tid.x;
	cvt.u64.u32 	%rd7, %r1;
	setp.le.u64 	%p2, %rd2, %rd7;
	add.s64 	%rd8, %rd1, %rd7;
	shl.b64 	%rd9, %rd8, 2;
	add.s64 	%rd3, %rd6, %rd9;
	@%p2 bra 	$L__BB1_4;
	st.global.f32 	[%rd3], %f2;
$L__BB1_4:
	add.s32 	%r8, %r1, 256;
	cvt.u64.u32 	%rd10, %r8;
	setp.le.u64 	%p3, %rd2, %rd10;
	@%p3 bra 	$L__BB1_6;
	st.global.f32 	[%rd3+1024], %f2;
$L__BB1_6:
	ret;

}
	// .globl	_ZN3cub18CUB_300001_SM_10006detail9transform16transform_kernelINS2_10policy_hubILb1EN4cuda3std3__45tupleIJN6thrust24THRUST_300001_SM_1000_NS6detail15normal_iteratorINSA_10device_ptrIfEEEESF_EEEE10policy1000Ei5saxpySF_JPfSK_EEEvT0_iT1_T2_DpNS2_10kernel_argIT3_EE
.visible .entry _ZN3cub18CUB_300001_SM_10006detail9transform16transform_kernelINS2_10policy_hubILb1EN4cuda3std3__45tupleIJN6thrust24THRUST_300001_SM_1000_NS6detail15normal_iteratorINSA_10device_ptrIfEEEESF_EEEE10policy1000Ei5saxpySF_JPfSK_EEEvT0_iT1_T2_DpNS2_10kernel_argIT3_EE(
	.param .u32 _ZN3cub18CUB_300001_SM_10006detail9transform16transform_kernelINS2_10policy_hubILb1EN4cuda3std3__45tupleIJN6thrust24THRUST_300001_SM_1000_NS6detail15normal_iteratorINSA_10device_ptrIfEEEESF_EEEE10policy1000Ei5saxpySF_JPfSK_EEEvT0_iT1_T2_DpNS2_10kernel_argIT3_EE_param_0,
	.param .u32 _ZN3cub18CUB_300001_SM_10006detail9transform16transform_kernelINS2_10policy_hubILb1EN4cuda3std3__45tupleIJN6thrust24THRUST_300001_SM_1000_NS6detail15normal_iteratorINSA_10device_ptrIfEEEESF_EEEE10policy1000Ei5saxpySF_JPfSK_EEEvT0_iT1_T2_DpNS2_10kernel_argIT3_EE_param_1,
	.param .align 4 .b8 _ZN3cub18CUB_300001_SM_10006detail9transform16transform_kernelINS2_10policy_hubILb1EN4cuda3std3__45tupleIJN6thrust24THRUST_300001_SM_1000_NS6detail15normal_iteratorINSA_10device_ptrIfEEEESF_EEEE10policy1000Ei5saxpySF_JPfSK_EEEvT0_iT1_T2_DpNS2_10kernel_argIT3_EE_param_2[4],
	.param .align 8 .b8 _ZN3cub18CUB_300001_SM_10006detail9transform16transform_kernelINS2_10policy_hubILb1EN4cuda3std3__45tupleIJN6thrust24THRUST_300001_SM_1000_NS6detail15normal_iteratorINSA_10device_ptrIfEEEESF_EEEE10policy1000Ei5saxpySF_JPfSK_EEEvT0_iT1_T2_DpNS2_10kernel_argIT3_EE_param_3[8],
	.param .align 8 .b8 _ZN3cub18CUB_300001_SM_10006detail9transform16transform_kernelINS2_10policy_hubILb1EN4cuda3std3__45tupleIJN6thrust24THRUST_300001_SM_1000_NS6detail15normal_iteratorINSA_10device_ptrIfEEEESF_EEEE10policy1000Ei5saxpySF_JPfSK_EEEvT0_iT1_T2_DpNS2_10kernel_argIT3_EE_param_4[16],
	.param .align 8 .b8 _ZN3cub18CUB_300001_SM_10006detail9transform16transform_kernelINS2_10policy_hubILb1EN4cuda3std3__45tupleIJN6thrust24THRUST_300001_SM_1000_NS6detail15normal_iteratorINSA_10device_ptrIfEEEESF_EEEE10policy1000Ei5saxpySF_JPfSK_EEEvT0_iT1_T2_DpNS2_10kernel_argIT3_EE_param_5[16]
)
.maxntid 128
{
	.reg .pred 	%p<38>;
	.reg .b32 	%r<83>;
	.reg .b32 	%f<93>;
	.reg .b64 	%rd<97>;

	ld.param.u32 	%r46, [_ZN3cub18CUB_300001_SM_10006detail9transform16transform_kernelINS2_10policy_hubILb1EN4cuda3std3__45tupleIJN6thrust24THRUST_300001_SM_1000_NS6detail15normal_iteratorINSA_10device_ptrIfEEEESF_EEEE10policy1000Ei5saxpySF_JPfSK_EEEvT0_iT1_T2_DpNS2_10kernel_argIT3_EE_param_2];
	ld.param.u32 	%r47, [_ZN3cub18CUB_300001_SM_10006detail9transform16transform_kernelINS2_10policy_hubILb1EN4cuda3std3__45tupleIJN6thrust24THRUST_300001_SM_1000_NS6detail15normal_iteratorINSA_10device_ptrIfEEEESF_EEEE10policy1000Ei5saxpySF_JPfSK_EEEvT0_iT1_T2_DpNS2_10kernel_argIT3_EE_param_0];
	ld.param.u64 	%rd27, [_ZN3cub18CUB_300001_SM_10006detail9transform16transform_kernelINS2_10policy_hubILb1EN4cuda3std3__45tupleIJN6thrust24THRUST_300001_SM_1000_NS6detail15normal_iteratorINSA_10device_ptrIfEEEESF_EEEE10policy1000Ei5saxpySF_JPfSK_EEEvT0_iT1_T2_DpNS2_10kernel_argIT3_EE_param_5];
	ld.param.u64 	%rd25, [_ZN3cub18CUB_300001_SM_10006detail9transform16transform_kernelINS2_10policy_hubILb1EN4cuda3std3__45tupleIJN6thrust24THRUST_300001_SM_1000_NS6detail15normal_iteratorINSA_10device_ptrIfEEEESF_EEEE10policy1000Ei5saxpySF_JPfSK_EEEvT0_iT1_T2_DpNS2_10kernel_argIT3_EE_param_4];
	ld.param.u64 	%rd29, [_ZN3cub18CUB_300001_SM_10006detail9transform16transform_kernelINS2_10policy_hubILb1EN4cuda3std3__45tupleIJN6thrust24THRUST_300001_SM_1000_NS6detail15normal_iteratorINSA_10device_ptrIfEEEESF_EEEE10policy1000Ei5saxpySF_JPfSK_EEEvT0_iT1_T2_DpNS2_10kernel_argIT3_EE_param_3];
	ld.param.u32 	%r45, [_ZN3cub18CUB_300001_SM_10006detail9transform16transform_kernelINS2_10policy_hubILb1EN4cuda3std3__45tupleIJN6thrust24THRUST_300001_SM_1000_NS6detail15normal_iteratorINSA_10device_ptrIfEEEESF_EEEE10policy1000Ei5saxpySF_JPfSK_EEEvT0_iT1_T2_DpNS2_10kernel_argIT3_EE_param_1];
	cvta.to.global.u64 	%rd1, %rd29;
	cvta.to.global.u64 	%rd2, %rd25;
	cvta.to.global.u64 	%rd3, %rd27;
	shl.b32 	%r1, %r45, 7;
	mov.u32 	%r48, %ctaid.x;
	mul.lo.s32 	%r2, %r1, %r48;
	sub.s32 	%r3, %r47, %r2;
	min.s32 	%r4, %r1, %r3;
	shl.b32 	%r5, %r4, 2;
	mov.u32 	%r6, %tid.x;
	shl.b32 	%r73, %r6, 7;
	setp.ge.s32 	%p1, %r73, %r5;
	@%p1 bra 	$L__BB2_5;
	mul.wide.u32 	%rd4, %r6, 128;
	add.s64 	%rd30, %rd2, %rd4;
	mul.wide.s32 	%rd5, %r2, 4;
	add.s64 	%rd94, %rd30, %rd5;
	mov.u32 	%r72, %r73;
$L__BB2_2:
	.pragma "nounroll";
	// begin inline asm
	prefetch.global.L2 [%rd94];
	// end inline asm
	add.s32 	%r72, %r72, 16384;
	add.s64 	%rd94, %rd94, 16384;
	setp.lt.s32 	%p2, %r72, %r5;
	@%p2 bra 	$L__BB2_2;
	add.s64 	%rd32, %rd3, %rd4;
	add.s64 	%rd95, %rd32, %rd5;
$L__BB2_4:
	.pragma "nounroll";
	// begin inline asm
	prefetch.global.L2 [%rd95];
	// end inline asm
	add.s32 	%r73, %r73, 16384;
	add.s64 	%rd95, %rd95, 16384;
	setp.lt.s32 	%p3, %r73, %r5;
	@%p3 bra 	$L__BB2_4;
$L__BB2_5:
	mul.wide.s32 	%rd96, %r2, 4;
	add.s64 	%rd12, %rd2, %rd96;
	add.s64 	%rd13, %rd3, %rd96;
	add.s64 	%rd14, %rd1, %rd96;
	setp.gt.s32 	%p4, %r1, %r3;
	@%p4 bra 	$L__BB2_18;
	setp.lt.s32 	%p5, %r45, 1;
	@%p5 bra 	$L__BB2_59;
	cvt.rn.f32.s32 	%f1, %r46;
	setp.lt.u32 	%p6, %r45, 8;
	mov.b32 	%r81, 0;
	@%p6 bra 	$L__BB2_10;
	and.b32  	%r50, %r45, 2147483640;
	neg.s32 	%r75, %r50;
	mul.wide.u32 	%rd35, %r6, 4;
	add.s64 	%rd15, %rd1, %rd35;
	add.s64 	%rd36, %rd96, 1536;
	add.s64 	%rd17, %rd2, %rd36;
	add.s32 	%r74, %r6, 128;
	add.s64 	%rd18, %rd3, %rd36;
	add.s64 	%rd19, %rd1, %rd36;
$L__BB2_9:
	.pragma "nounroll";
	and.b32  	%r81, %r45, 2147483640;
	mul.wide.s32 	%rd37, %r74, 4;
	add.s64 	%rd38, %rd17, %rd37;
	add.s64 	%rd39, %rd18, %rd37;
	add.s64 	%rd40, %rd19, %rd37;
	cvta.to.global.u64 	%rd41, %rd25;
	mul.wide.u32 	%rd42, %r6, 4;
	add.s64 	%rd43, %rd41, %rd42;
	add.s64 	%rd44, %rd43, %rd96;
	cvta.to.global.u64 	%rd45, %rd27;
	add.s64 	%rd46, %rd45, %rd42;
	add.s64 	%rd47, %rd46, %rd96;
	ld.global.f32 	%f3, [%rd44];
	ld.global.f32 	%f4, [%rd47];
	fma.rn.f32 	%f5, %f3, %f1, %f4;
	add.s64 	%rd48, %rd15, %rd96;
	st.global.f32 	[%rd48], %f5;
	ld.global.f32 	%f6, [%rd38+-1536];
	ld.global.f32 	%f7, [%rd39+-1536];
	fma.rn.f32 	%f8, %f6, %f1, %f7;
	st.global.f32 	[%rd40+-1536], %f8;
	ld.global.f32 	%f9, [%rd38+-1024];
	ld.global.f32 	%f10, [%rd39+-1024];
	fma.rn.f32 	%f11, %f9, %f1, %f10;
	st.global.f32 	[%rd40+-1024], %f11;
	ld.global.f32 	%f12, [%rd38+-512];
	ld.global.f32 	%f13, [%rd39+-512];
	fma.rn.f32 	%f14, %f12, %f1, %f13;
	st.global.f32 	[%rd40+-512], %f14;
	ld.global.f32 	%f15, [%rd38];
	ld.global.f32 	%f16, [%rd39];
	fma.rn.f32 	%f17, %f15, %f1, %f16;
	st.global.f32 	[%rd40], %f17;
	ld.global.f32 	%f18, [%rd38+512];
	ld.global.f32 	%f19, [%rd39+512];
	fma.rn.f32 	%f20, %f18, %f1, %f19;
	st.global.f32 	[%rd40+512], %f20;
	ld.global.f32 	%f21, [%rd38+1024];
	ld.global.f32 	%f22, [%rd39+1024];
	fma.rn.f32 	%f23, %f21, %f1, %f22;
	st.global.f32 	[%rd40+1024], %f23;
	ld.global.f32 	%f24, [%rd38+1536];
	ld.global.f32 	%f25, [%rd39+1536];
	fma.rn.f32 	%f26, %f24, %f1, %f25;
	st.global.f32 	[%rd40+1536], %f26;
	add.s32 	%r75, %r75, 8;
	add.s64 	%rd96, %rd96, 4096;
	add.s32 	%r74, %r74, 1024;
	setp.eq.s32 	%p7, %r75, 0;
	@%p7 bra 	$L__BB2_10;
	bra.uni 	$L__BB2_9;
$L__BB2_10:
	and.b32  	%r39, %r45, 7;
	setp.eq.s32 	%p8, %r39, 0;
	@%p8 bra 	$L__BB2_59;
	and.b32  	%r40, %r45, 3;
	setp.lt.u32 	%p9, %r39, 4;
	@%p9 bra 	$L__BB2_13;
	shl.b32 	%r51, %r81, 7;
	add.s32 	%r52, %r51, %r6;
	mul.wide.s32 	%rd49, %r52, 4;
	add.s64 	%rd50, %rd12, %rd49;
	add.s64 	%rd51, %rd13, %rd49;
	ld.global.f32 	%f27, [%rd50];
	ld.global.f32 	%f28, [%rd51];
	fma.rn.f32 	%f29, %f27, %f1, %f28;
	add.s64 	%rd52, %rd14, %rd49;
	st.global.f32 	[%rd52], %f29;
	ld.global.f32 	%f30, [%rd50+512];
	ld.global.f32 	%f31, [%rd51+512];
	fma.rn.f32 	%f32, %f30, %f1, %f31;
	st.global.f32 	[%rd52+512], %f32;
	ld.global.f32 	%f33, [%rd50+1024];
	ld.global.f32 	%f34, [%rd51+1024];
	fma.rn.f32 	%f35, %f33, %f1, %f34;
	st.global.f32 	[%rd52+1024], %f35;
	ld.global.f32 	%f36, [%rd50+1536];
	ld.global.f32 	%f37, [%rd51+1536];
	fma.rn.f32 	%f38, %f36, %f1, %f37;
	st.global.f32 	[%rd52+1536], %f38;
	add.s32 	%r81, %r81, 4;
$L__BB2_13:
	setp.eq.s32 	%p10, %r40, 0;
	@%p10 bra 	$L__BB2_59;
	setp.eq.s32 	%p11, %r40, 1;
	@%p11 bra 	$L__BB2_16;
	shl.b32 	%r53, %r81, 7;
	add.s32 	%r54, %r53, %r6;
	mul.wide.s32 	%rd53, %r54, 4;
	add.s64 	%rd54, %rd12, %rd53;
	add.s64 	%rd55, %rd13, %rd53;
	ld.global.f32 	%f39, [%rd54];
	ld.global.f32 	%f40, [%rd55];
	fma.rn.f32 	%f41, %f39, %f1, %f40;
	add.s64 	%rd56, %rd14, %rd53;
	st.global.f32 	[%rd56], %f41;
	ld.global.f32 	%f42, [%rd54+512];
	ld.global.f32 	%f43, [%rd55+512];
	fma.rn.f32 	%f44, %f42, %f1, %f43;
	st.global.f32 	[%rd56+512], %f44;
	add.s32 	%r81, %r81, 2;
$L__BB2_16:
	and.b32  	%r55, %r45, 1;
	setp.eq.b32 	%p12, %r55, 1;
	not.pred 	%p13, %p12;
	@%p13 bra 	$L__BB2_59;
	shl.b32 	%r56, %r81, 7;
	add.s32 	%r57, %r56, %r6;
	mul.wide.s32 	%rd57, %r57, 4;
	add.s64 	%rd58, %rd12, %rd57;
	add.s64 	%rd59, %rd13, %rd57;
	ld.global.f32 	%f45, [%rd58];
	ld.global.f32 	%f46, [%rd59];
	fma.rn.f32 	%f47, %f45, %f1, %f46;
	add.s64 	%rd60, %rd14, %rd57;
	st.global.f32 	[%rd60], %f47;
	bra.uni 	$L__BB2_59;
$L__BB2_18:
	setp.lt.s32 	%p14, %r45, 1;
	@%p14 bra 	$L__BB2_59;
	cvt.rn.f32.s32 	%f2, %r46;
	and.b32  	%r15, %r45, 7;
	setp.lt.u32 	%p15, %r45, 8;
	mov.b32 	%r77, 0;
	@%p15 bra 	$L__BB2_38;
	and.b32  	%r77, %r45, 2147483640;
	mov.b32 	%r76, 0;
$L__BB2_21:
	.pragma "nounroll";
	shl.b32 	%r60, %r76, 7;
	add.s32 	%r23, %r60, %r6;
	setp.ge.s32 	%p16, %r23, %r4;
	@%p16 bra 	$L__BB2_23;
	mul.wide.u32 	%rd61, %r23, 4;
	add.s64 	%rd62, %rd12, %rd61;
	add.s64 	%rd63, %rd13, %rd61;
	ld.global.f32 	%f48, [%rd62];
	ld.global.f32 	%f49, [%rd63];
	fma.rn.f32 	%f50, %f48, %f2, %f49;
	add.s64 	%rd64, %rd14, %rd61;
	st.global.f32 	[%rd64], %f50;
$L__BB2_23:
	add.s32 	%r61, %r23, 128;
	setp.ge.s32 	%p17, %r61, %r4;
	mul.wide.s32 	%rd65, %r61, 4;
	add.s64 	%rd22, %rd12, %rd65;
	add.s64 	%rd23, %rd13, %rd65;
	add.s64 	%rd24, %rd14, %rd65;
	@%p17 bra 	$L__BB2_25;
	ld.global.f32 	%f51, [%rd22];
	ld.global.f32 	%f52, [%rd23];
	fma.rn.f32 	%f53, %f51, %f2, %f52;
	st.global.f32 	[%rd24], %f53;
$L__BB2_25:
	add.s32 	%r62, %r23, 256;
	setp.ge.s32 	%p18, %r62, %r4;
	@%p18 bra 	$L__BB2_27;
	ld.global.f32 	%f54, [%rd22+512];
	ld.global.f32 	%f55, [%rd23+512];
	fma.rn.f32 	%f56, %f54, %f2, %f55;
	st.global.f32 	[%rd24+512], %f56;
$L__BB2_27:
	add.s32 	%r63, %r23, 384;
	setp.ge.s32 	%p19, %r63, %r4;
	@%p19 bra 	$L__BB2_29;
	ld.global.f32 	%f57, [%rd22+1024];
	ld.global.f32 	%f58, [%rd23+1024];
	fma.rn.f32 	%f59, %f57, %f2, %f58;
	st.global.f32 	[%rd24+1024], %f59;
$L__BB2_29:
	add.s32 	%r64, %r23, 512;
	setp.ge.s32 	%p20, %r64, %r4;
	@%p20 bra 	$L__BB2_31;
	ld.global.f32 	%f60, [%rd22+1536];
	ld.global.f32 	%f61, [%rd23+1536];
	fma.rn.f32 	%f62, %f60, %f2, %f61;
	st.global.f32 	[%rd24+1536], %f62;
$L__BB2_31:
	add.s32 	%r65, %r23, 640;
	setp.ge.s32 	%p21, %r65, %r4;
	@%p21 bra 	$L__BB2_33;
	ld.global.f32 	%f63, [%rd22+2048];
	ld.global.f32 	%f64, [%rd23+2048];
	fma.rn.f32 	%f65, %f63, %f2, %f64;
	st.global.f32 	[%rd24+2048], %f65;
$L__BB2_33:
	add.s32 	%r66, %r23, 768;
	setp.ge.s32 	%p22, %r66, %r4;
	@%p22 bra 	$L__BB2_35;
	ld.global.f32 	%f66, [%rd22+2560];
	ld.global.f32 	%f67, [%rd23+2560];
	fma.rn.f32 	%f68, %f66, %f2, %f67;
	st.global.f32 	[%rd24+2560], %f68;
$L__BB2_35:
	add.s32 	%r67, %r23, 896;
	setp.ge.s32 	%p23, %r67, %r4;
	@%p23 bra 	$L__BB2_37;
	ld.global.f32 	%f69, [%rd22+3072];
	ld.global.f32 	%f70, [%rd23+3072];
	fma.rn.f32 	%f71, %f69, %f2, %f70;
	st.global.f32 	[%rd24+3072], %f71;
$L__BB2_37:
	add.s32 	%r76, %r76, 8;
	setp.ne.s32 	%p24, %r76, %r77;
	@%p24 bra 	$L__BB2_21;
$L__BB2_38:
	setp.eq.s32 	%p25, %r15, 0;
	@%p25 bra 	$L__BB2_59;
	and.b32  	%r26, %r45, 3;
	setp.lt.u32 	%p26, %r15, 4;
	@%p26 bra 	$L__BB2_49;
	shl.b32 	%r68, %r77, 7;
	add.s32 	%r27, %r68, %r6;
	setp.ge.s32 	%p27, %r27, %r4;
	@%p27 bra 	$L__BB2_42;
	mul.wide.s32 	%rd66, %r27, 4;
	add.s64 	%rd67, %rd12, %rd66;
	add.s64 	%rd68, %rd13, %rd66;
	ld.global.f32 	%f72, [%rd67];
	ld.global.f32 	%f73, [%rd68];
	fma.rn.f32 	%f74, %f72, %f2, %f73;
	add.s64 	%rd69, %rd14, %rd66;
	st.global.f32 	[%rd69], %f74;
$L__BB2_42:
	add.s32 	%r28, %r27, 128;
	setp.ge.s32 	%p28, %r28, %r4;
	@%p28 bra 	$L__BB2_44;
	mul.wide.s32 	%rd70, %r28, 4;
	add.s64 	%rd71, %rd12, %rd70;
	add.s64 	%rd72, %rd13, %rd70;
	ld.global.f32 	%f75, [%rd71];
	ld.global.f32 	%f76, [%rd72];
	fma.rn.f32 	%f77, %f75, %f2, %f76;
	add.s64 	%rd73, %rd14, %rd70;
	st.global.f32 	[%rd73], %f77;
$L__BB2_44:
	add.s32 	%r29, %r27, 256;
	setp.ge.s32 	%p29, %r29, %r4;
	@%p29 bra 	$L__BB2_46;
	mul.wide.s32 	%rd74, %r29, 4;
	add.s64 	%rd75, %rd12, %rd74;
	add.s64 	%rd76, %rd13, %rd74;
	ld.global.f32 	%f78, [%rd75];
	ld.global.f32 	%f79, [%rd76];
	fma.rn.f32 	%f80, %f78, %f2, %f79;
	add.s64 	%rd77, %rd14, %rd74;
	st.global.f32 	[%rd77], %f80;
$L__BB2_46:
	add.s32 	%r30, %r27, 384;
	setp.ge.s32 	%p30, %r30, %r4;
	@%p30 bra 	$L__BB2_48;
	mul.wide.s32 	%rd78, %r30, 4;
	add.s64 	%rd79, %rd12, %rd78;
	add.s64 	%rd80, %rd13, %rd78;
	ld.global.f32 	%f81, [%rd79];
	ld.global.f32 	%f82, [%rd80];
	fma.rn.f32 	%f83, %f81, %f2, %f82;
	add.s64 	%rd81, %rd14, %rd78;
	st.global.f32 	[%rd81], %f83;
$L__BB2_48:
	add.s32 	%r77, %r77, 4;
$L__BB2_49:
	setp.eq.s32 	%p31, %r26, 0;
	@%p31 bra 	$L__BB2_59;
	setp.eq.s32 	%p32, %r26, 1;
	@%p32 bra 	$L__BB2_56;
	shl.b32 	%r69, %r77, 7;
	add.s32 	%r33, %r69, %r6;
	setp.ge.s32 	%p33, %r33, %r4;
	@%p33 bra 	$L__BB2_53;
	mul.wide.s32 	%rd82, %r33, 4;
	add.s64 	%rd83, %rd12, %rd82;
	add.s64 	%rd84, %rd13, %rd82;
	ld.global.f32 	%f84, [%rd83];
	ld.global.f32 	%f85, [%rd84];
	fma.rn.f32 	%f86, %f84, %f2, %f85;
	add.s64 	%rd85, %rd14, %rd82;
	st.global.f32 	[%rd85], %f86;
$L__BB2_53:
	add.s32 	%r34, %r33, 128;
	setp.ge.s32 	%p34, %r34, %r4;
	@%p34 bra 	$L__BB2_55;
	mul.wide.s32 	%rd86, %r34, 4;
	add.s64 	%rd87, %rd12, %rd86;
	add.s64 	%rd88, %rd13, %rd86;
	ld.global.f32 	%f87, [%rd87];
	ld.global.f32 	%f88, [%rd88];
	fma.rn.f32 	%f89, %f87, %f2, %f88;
	add.s64 	%rd89, %rd14, %rd86;
	st.global.f32 	[%rd89], %f89;
$L__BB2_55:
	add.s32 	%r77, %r77, 2;
$L__BB2_56:
	and.b32  	%r70, %r45, 1;
	setp.eq.b32 	%p35, %r70, 1;
	not.pred 	%p36, %p35;
	@%p36 bra 	$L__BB2_59;
	shl.b32 	%r71, %r77, 7;
	add.s32 	%r37, %r71, %r6;
	setp.ge.s32 	%p37, %r37, %r4;
	@%p37 bra 	$L__BB2_59;
	mul.wide.s32 	%rd90, %r37, 4;
	add.s64 	%rd91, %rd12, %rd90;
	add.s64 	%rd92, %rd13, %rd90;
	ld.global.f32 	%f90, [%rd91];
	ld.global.f32 	%f91, [%rd92];
	fma.rn.f32 	%f92, %f90, %f2, %f91;
	add.s64 	%rd93, %rd14, %rd90;
	st.global.f32 	[%rd93], %f92;
$L__BB2_59:
	ret;

}
	// .globl	_ZN3cub18CUB_300001_SM_10006detail9transform16transform_kernelINS2_10policy_hubILb1EN4cuda3std3__45tupleIJN6thrust24THRUST_300001_SM_1000_NS6detail15normal_iteratorINSA_10device_ptrIfEEEESF_EEEE10policy1000El5saxpySF_JPfSK_EEEvT0_iT1_T2_DpNS2_10kernel_argIT3_EE
.visible .entry _ZN3cub18CUB_300001_SM_10006detail9transform16transform_kernelINS2_10policy_hubILb1EN4cuda3std3__45tupleIJN6thrust24THRUST_300001_SM_1000_NS6detail15normal_iteratorINSA_10device_ptrIfEEEESF_EEEE10policy1000El5saxpySF_JPfSK_EEEvT0_iT1_T2_DpNS2_10kernel_argIT3_EE(
	.param .u64 _ZN3cub18CUB_300001_SM_10006detail9transform16transform_kernelINS2_10policy_hubILb1EN4cuda3std3__45tupleIJN6thrust24THRUST_300001_SM_1000_NS6detail15normal_iteratorINSA_10device_ptrIfEEEESF_EEEE10policy1000El5saxpySF_JPfSK_EEEvT0_iT1_T2_DpNS2_10kernel_argIT3_EE_param_0,
	.param .u32 _ZN3cub18CUB_300001_SM_10006detail9transform16transform_kernelINS2_10policy_hubILb1EN4cuda3std3__45tupleIJN6thrust24THRUST_300001_SM_1000_NS6detail15normal_iteratorINSA_10device_ptrIfEEEESF_EEEE10policy1000El5saxpySF_JPfSK_EEEvT0_iT1_T2_DpNS2_10kernel_argIT3_EE_param_1,
	.param .align 4 .b8 _ZN3cub18CUB_300001_SM_10006detail9transform16transform_kernelINS2_10policy_hubILb1EN4cuda3std3__45tupleIJN6thrust24THRUST_300001_SM_1000_NS6detail15normal_iteratorINSA_10device_ptrIfEEEESF_EEEE10policy1000El5saxpySF_JPfSK_EEEvT0_iT1_T2_DpNS2_10kernel_argIT3_EE_param_2[4],
	.param .align 8 .b8 _ZN3cub18CUB_300001_SM_10006detail9transform16transform_kernelINS2_10policy_hubILb1EN4cuda3std3__45tupleIJN6thrust24THRUST_300001_SM_1000_NS6detail15normal_iteratorINSA_10device_ptrIfEEEESF_EEEE10policy1000El5saxpySF_JPfSK_EEEvT0_iT1_T2_DpNS2_10kernel_argIT3_EE_param_3[8],
	.param .align 8 .b8 _ZN3cub18CUB_300001_SM_10006detail9transform16transform_kernelINS2_10policy_hubILb1EN4cuda3std3__45tupleIJN6thrust24THRUST_300001_SM_1000_NS6detail15normal_iteratorINSA_10device_ptrIfEEEESF_EEEE10policy1000El5saxpySF_JPfSK_EEEvT0_iT1_T2_DpNS2_10kernel_argIT3_EE_param_4[16],
	.param .align 8 .b8 _ZN3cub18CUB_300001_SM_10006detail9transform16transform_kernelINS2_10policy_hubILb1EN4cuda3std3__45tupleIJN6thrust24THRUST_300001_SM_1000_NS6detail15normal_iteratorINSA_10device_ptrIfEEEESF_EEEE10policy1000El5saxpySF_JPfSK_EEEvT0_iT1_T2_DpNS2_10kernel_argIT3_EE_param_5[16]
)
.maxntid 128
{
	.reg .pred 	%p<38>;
	.reg .b32 	%r<80>;
	.reg .b32 	%f<93>;
	.reg .b64 	%rd<103>;

	ld.param.u32 	%r44, [_ZN3cub18CUB_300001_SM_10006detail9transform16transform_kernelINS2_10policy_hubILb1EN4cuda3std3__45tupleIJN6thrust24THRUST_300001_SM_1000_NS6detail15normal_iteratorINSA_10device_ptrIfEEEESF_EEEE10policy1000El5saxpySF_JPfSK_EEEvT0_iT1_T2_DpNS2_10kernel_argIT3_EE_param_2];
	ld.param.u64 	%rd30, [_ZN3cub18CUB_300001_SM_10006detail9transform16transform_kernelINS2_10policy_hubILb1EN4cuda3std3__45tupleIJN6thrust24THRUST_300001_SM_1000_NS6detail15normal_iteratorINSA_10device_ptrIfEEEESF_EEEE10policy1000El5saxpySF_JPfSK_EEEvT0_iT1_T2_DpNS2_10kernel_argIT3_EE_param_0];
	ld.param.u64 	%rd28, [_ZN3cub18CUB_300001_SM_10006detail9transform16transform_kernelINS2_10policy_hubILb1EN4cuda3std3__45tupleIJN6thrust24THRUST_300001_SM_1000_NS6detail15normal_iteratorINSA_10device_ptrIfEEEESF_EEEE10policy1000El5saxpySF_JPfSK_EEEvT0_iT1_T2_DpNS2_10kernel_argIT3_EE_param_5];
	ld.param.u64 	%rd26, [_ZN3cub18CUB_300001_SM_10006detail9transform16transform_kernelINS2_10policy_hubILb1EN4cuda3std3__45tupleIJN6thrust24THRUST_300001_SM_1000_NS6detail15normal_iteratorINSA_10device_ptrIfEEEESF_EEEE10policy1000El5saxpySF_JPfSK_EEEvT0_iT1_T2_DpNS2_10kernel_argIT3_EE_param_4];
	ld.param.u64 	%rd31, [_ZN3cub18CUB_300001_SM_10006detail9transform16transform_kernelINS2_10policy_hubILb1EN4cuda3std3__45tupleIJN6thrust24THRUST_300001_SM_1000_NS6detail15normal_iteratorINSA_10device_ptrIfEEEESF_EEEE10policy1000El5saxpySF_JPfSK_EEEvT0_iT1_T2_DpNS2_10kernel_argIT3_EE_param_3];
	ld.param.u32 	%r43, [_ZN3cub18CUB_300001_SM_10006detail9transform16transform_kernelINS2_10policy_hubILb1EN4cuda3std3__45tupleIJN6thrust24THRUST_300001_SM_1000_NS6detail15normal_iteratorINSA_10device_ptrIfEEEESF_EEEE10policy1000El5saxpySF_JPfSK_EEEvT0_iT1_T2_DpNS2_10kernel_argIT3_EE_param_1];
	cvta.to.global.u64 	%rd1, %rd31;
	cvta.to.global.u64 	%rd2, %rd26;
	cvta.to.global.u64 	%rd3, %rd28;
	shl.b32 	%r1, %r43, 7;
	mov.u32 	%r45, %ctaid.x;
	cvt.u64.u32 	%rd32, %r45;
	cvt.s64.s32 	%rd33, %r1;
	mul.lo.s64 	%rd4, %rd33, %rd32;
	sub.s64 	%rd34, %rd30, %rd4;
	min.s64 	%rd35, %rd34, %rd33;
	cvt.u32.u64 	%r2, %rd35;
	shl.b32 	%r3, %r2, 2;
	mov.u32 	%r4, %tid.x;
	shl.b32 	%r70, %r4, 7;
	setp.ge.s32 	%p1, %r70, %r3;
	@%p1 bra 	$L__BB3_5;
	shl.b64 	%rd5, %rd4, 2;
	add.s64 	%rd36, %rd2, %rd5;
	mul.wide.u32 	%rd6, %r4, 128;
	add.s64 	%rd100, %rd36, %rd6;
	mov.u32 	%r69, %r70;
$L__BB3_2:
	.pragma "nounroll";
	// begin inline asm
	prefetch.global.L2 [%rd100];
	// end inline asm
	add.s32 	%r69, %r69, 16384;
	add.s64 	%rd100, %rd100, 16384;
	setp.lt.s32 	%p2, %r69, %r3;
	@%p2 bra 	$L__BB3_2;
	add.s64 	%rd38, %rd3, %rd5;
	add.s64 	%rd101, %rd38, %rd6;
$L__BB3_4:
	.pragma "nounroll";
	// begin inline asm
	prefetch.global.L2 [%rd101];
	// end inline asm
	add.s32 	%r70, %r70, 16384;
	add.s64 	%rd101, %rd101, 16384;
	setp.lt.s32 	%p3, %r70, %r3;
	@%p3 bra 	$L__BB3_4;
$L__BB3_5:
	shl.b64 	%rd102, %rd4, 2;
	add.s64 	%rd13, %rd2, %rd102;
	add.s64 	%rd14, %rd3, %rd102;
	add.s64 	%rd15, %rd1, %rd102;
	setp.eq.s32 	%p4, %r1, %r2;
	@%p4 bra 	$L__BB3_47;
	setp.lt.s32 	%p5, %r43, 1;
	@%p5 bra 	$L__BB3_59;
	cvt.rn.f32.s32 	%f1, %r44;
	and.b32  	%r11, %r43, 7;
	setp.lt.u32 	%p6, %r43, 8;
	mov.b32 	%r77, 0;
	@%p6 bra 	$L__BB3_26;
	and.b32  	%r77, %r43, 2147483640;
	mov.b32 	%r73, 0;
$L__BB3_9:
	.pragma "nounroll";
	shl.b32 	%r48, %r73, 7;
	add.s32 	%r21, %r48, %r4;
	setp.ge.s32 	%p7, %r21, %r2;
	@%p7 bra 	$L__BB3_11;
	mul.wide.u32 	%rd41, %r21, 4;
	add.s64 	%rd42, %rd13, %rd41;
	add.s64 	%rd43, %rd14, %rd41;
	ld.global.f32 	%f3, [%rd42];
	ld.global.f32 	%f4, [%rd43];
	fma.rn.f32 	%f5, %f3, %f1, %f4;
	add.s64 	%rd44, %rd15, %rd41;
	st.global.f32 	[%rd44], %f5;
$L__BB3_11:
	add.s32 	%r49, %r21, 128;
	setp.ge.s32 	%p8, %r49, %r2;
	mul.wide.s32 	%rd45, %r49, 4;
	add.s64 	%rd23, %rd13, %rd45;
	add.s64 	%rd24, %rd14, %rd45;
	add.s64 	%rd25, %rd15, %rd45;
	@%p8 bra 	$L__BB3_13;
	ld.global.f32 	%f6, [%rd23];
	ld.global.f32 	%f7, [%rd24];
	fma.rn.f32 	%f8, %f6, %f1, %f7;
	st.global.f32 	[%rd25], %f8;
$L__BB3_13:
	add.s32 	%r50, %r21, 256;
	setp.ge.s32 	%p9, %r50, %r2;
	@%p9 bra 	$L__BB3_15;
	ld.global.f32 	%f9, [%rd23+512];
	ld.global.f32 	%f10, [%rd24+512];
	fma.rn.f32 	%f11, %f9, %f1, %f10;
	st.global.f32 	[%rd25+512], %f11;
$L__BB3_15:
	add.s32 	%r51, %r21, 384;
	setp.ge.s32 	%p10, %r51, %r2;
	@%p10 bra 	$L__BB3_17;
	ld.global.f32 	%f12, [%rd23+1024];
	ld.global.f32 	%f13, [%rd24+1024];
	fma.rn.f32 	%f14, %f12, %f1, %f13;
	st.global.f32 	[%rd25+1024], %f14;
$L__BB3_17:
	add.s32 	%r52, %r21, 512;
	setp.ge.s32 	%p11, %r52, %r2;
	@%p11 bra 	$L__BB3_19;
	ld.global.f32 	%f15, [%rd23+1536];
	ld.global.f32 	%f16, [%rd24+1536];
	fma.rn.f32 	%f17, %f15, %f1, %f16;
	st.global.f32 	[%rd25+1536], %f17;
$L__BB3_19:
	add.s32 	%r53, %r21, 640;
	setp.ge.s32 	%p12, %r53, %r2;
	@%p12 bra 	$L__BB3_21;
	ld.global.f32 	%f18, [%rd23+2048];
	ld.global.f32 	%f19, [%rd24+2048];
	fma.rn.f32 	%f20, %f18, %f1, %f19;
	st.global.f32 	[%rd25+2048], %f20;
$L__BB3_21:
	add.s32 	%r54, %r21, 768;
	setp.ge.s32 	%p13, %r54, %r2;
	@%p13 bra 	$L__BB3_23;
	ld.global.f32 	%f21, [%rd23+2560];
	ld.global.f32 	%f22, [%rd24+2560];
	fma.rn.f32 	%f23, %f21, %f1, %f22;
	st.global.f32 	[%rd25+2560], %f23;
$L__BB3_23:
	add.s32 	%r55, %r21, 896;
	setp.ge.s32 	%p14, %r55, %r2;
	@%p14 bra 	$L__BB3_25;
	ld.global.f32 	%f24, [%rd23+3072];
	ld.global.f32 	%f25, [%rd24+3072];
	fma.rn.f32 	%f26, %f24, %f1, %f25;
	st.global.f32 	[%rd25+3072], %f26;
$L__BB3_25:
	add.s32 	%r73, %r73, 8;
	setp.eq.s32 	%p15, %r73, %r77;
	@%p15 bra 	$L__BB3_26;
	bra.uni 	$L__BB3_9;
$L__BB3_26:
	setp.eq.s32 	%p16, %r11, 0;
	@%p16 bra 	$L__BB3_59;
	and.b32  	%r31, %r43, 3;
	setp.lt.u32 	%p17, %r11, 4;
	@%p17 bra 	$L__BB3_37;
	shl.b32 	%r56, %r77, 7;
	add.s32 	%r32, %r56, %r4;
	setp.ge.s32 	%p18, %r32, %r2;
	@%p18 bra 	$L__BB3_30;
	mul.wide.s32 	%rd46, %r32, 4;
	add.s64 	%rd47, %rd13, %rd46;
	add.s64 	%rd48, %rd14, %rd46;
	ld.global.f32 	%f27, [%rd47];
	ld.global.f32 	%f28, [%rd48];
	fma.rn.f32 	%f29, %f27, %f1, %f28;
	add.s64 	%rd49, %rd15, %rd46;
	st.global.f32 	[%rd49], %f29;
$L__BB3_30:
	add.s32 	%r33, %r32, 128;
	setp.ge.s32 	%p19, %r33, %r2;
	@%p19 bra 	$L__BB3_32;
	mul.wide.s32 	%rd50, %r33, 4;
	add.s64 	%rd51, %rd13, %rd50;
	add.s64 	%rd52, %rd14, %rd50;
	ld.global.f32 	%f30, [%rd51];
	ld.global.f32 	%f31, [%rd52];
	fma.rn.f32 	%f32, %f30, %f1, %f31;
	add.s64 	%rd53, %rd15, %rd50;
	st.global.f32 	[%rd53], %f32;
$L__BB3_32:
	add.s32 	%r34, %r32, 256;
	setp.ge.s32 	%p20, %r34, %r2;
	@%p20 bra 	$L__BB3_34;
	mul.wide.s32 	%rd54, %r34, 4;
	add.s64 	%rd55, %rd13, %rd54;
	add.s64 	%rd56, %rd14, %rd54;
	ld.global.f32 	%f33, [%rd55];
	ld.global.f32 	%f34, [%rd56];
	fma.rn.f32 	%f35, %f33, %f1, %f34;
	add.s64 	%rd57, %rd15, %rd54;
	st.global.f32 	[%rd57], %f35;
$L__BB3_34:
	add.s32 	%r35, %r32, 384;
	setp.ge.s32 	%p21, %r35, %r2;
	@%p21 bra 	$L__BB3_36;
	mul.wide.s32 	%rd58, %r35, 4;
	add.s64 	%rd59, %rd13, %rd58;
	add.s64 	%rd60, %rd14, %rd58;
	ld.global.f32 	%f36, [%rd59];
	ld.global.f32 	%f37, [%rd60];
	fma.rn.f32 	%f38, %f36, %f1, %f37;
	add.s64 	%rd61, %rd15, %rd58;
	st.global.f32 	[%rd61], %f38;
$L__BB3_36:
	add.s32 	%r77, %r77, 4;
$L__BB3_37:
	setp.eq.s32 	%p22, %r31, 0;
	@%p22 bra 	$L__BB3_59;
	setp.eq.s32 	%p23, %r31, 1;
	@%p23 bra 	$L__BB3_44;
	shl.b32 	%r57, %r77, 7;
	add.s32 	%r38, %r57, %r4;
	setp.ge.s32 	%p24, %r38, %r2;
	@%p24 bra 	$L__BB3_41;
	mul.wide.s32 	%rd62, %r38, 4;
	add.s64 	%rd63, %rd13, %rd62;
	add.s64 	%rd64, %rd14, %rd62;
	ld.global.f32 	%f39, [%rd63];
	ld.global.f32 	%f40, [%rd64];
	fma.rn.f32 	%f41, %f39, %f1, %f40;
	add.s64 	%rd65, %rd15, %rd62;
	st.global.f32 	[%rd65], %f41;
$L__BB3_41:
	add.s32 	%r39, %r38, 128;
	setp.ge.s32 	%p25, %r39, %r2;
	@%p25 bra 	$L__BB3_43;
	mul.wide.s32 	%rd66, %r39, 4;
	add.s64 	%rd67, %rd13, %rd66;
	add.s64 	%rd68, %rd14, %rd66;
	ld.global.f32 	%f42, [%rd67];
	ld.global.f32 	%f43, [%rd68];
	fma.rn.f32 	%f44, %f42, %f1, %f43;
	add.s64 	%rd69, %rd15, %rd66;
	st.global.f32 	[%rd69], %f44;
$L__BB3_43:
	add.s32 	%r77, %r77, 2;
$L__BB3_44:
	and.b32  	%r58, %r43, 1;
	setp.eq.b32 	%p26, %r58, 1;
	not.pred 	%p27, %p26;
	@%p27 bra 	$L__BB3_59;
	shl.b32 	%r59, %r77, 7;
	add.s32 	%r42, %r59, %r4;
	setp.ge.s32 	%p28, %r42, %r2;
	@%p28 bra 	$L__BB3_59;
	mul.wide.s32 	%rd70, %r42, 4;
	add.s64 	%rd71, %rd13, %rd70;
	add.s64 	%rd72, %rd14, %rd70;
	ld.global.f32 	%f45, [%rd71];
	ld.global.f32 	%f46, [%rd72];
	fma.rn.f32 	%f47, %f45, %f1, %f46;
	add.s64 	%rd73, %rd15, %rd70;
	st.global.f32 	[%rd73], %f47;
	bra.uni 	$L__BB3_59;
$L__BB3_47:
	setp.lt.s32 	%p29, %r43, 1;
	@%p29 bra 	$L__BB3_59;
	cvt.rn.f32.s32 	%f2, %r44;
	setp.lt.u32 	%p30, %r43, 8;
	mov.b32 	%r75, 0;
	@%p30 bra 	$L__BB3_51;
	and.b32  	%r61, %r43, 2147483640;
	neg.s32 	%r72, %r61;
	mul.wide.u32 	%rd74, %r4, 4;
	add.s64 	%rd16, %rd1, %rd74;
	add.s64 	%rd75, %rd102, 1536;
	add.s64 	%rd18, %rd2, %rd75;
	add.s32 	%r71, %r4, 128;
	add.s64 	%rd19, %rd3, %rd75;
	add.s64 	%rd20, %rd1, %rd75;
$L__BB3_50:
	.pragma "nounroll";
	and.b32  	%r75, %r43, 2147483640;
	mul.wide.s32 	%rd76, %r71, 4;
	add.s64 	%rd77, %rd18, %rd76;
	add.s64 	%rd78, %rd19, %rd76;
	add.s64 	%rd79, %rd20, %rd76;
	cvta.to.global.u64 	%rd80, %rd26;
	mul.wide.u32 	%rd81, %r4, 4;
	add.s64 	%rd82, %rd80, %rd81;
	add.s64 	%rd83, %rd82, %rd102;
	cvta.to.global.u64 	%rd84, %rd28;
	add.s64 	%rd85, %rd84, %rd81;
	add.s64 	%rd86, %rd85, %rd102;
	ld.global.f32 	%f48, [%rd83];
	ld.global.f32 	%f49, [%rd86];
	fma.rn.f32 	%f50, %f48, %f2, %f49;
	add.s64 	%rd87, %rd16, %rd102;
	st.global.f32 	[%rd87], %f50;
	ld.global.f32 	%f51, [%rd77+-1536];
	ld.global.f32 	%f52, [%rd78+-1536];
	fma.rn.f32 	%f53, %f51, %f2, %f52;
	st.global.f32 	[%rd79+-1536], %f53;
	ld.global.f32 	%f54, [%rd77+-1024];
	ld.global.f32 	%f55, [%rd78+-1024];
	fma.rn.f32 	%f56, %f54, %f2, %f55;
	st.global.f32 	[%rd79+-1024], %f56;
	ld.global.f32 	%f57, [%rd77+-512];
	ld.global.f32 	%f58, [%rd78+-512];
	fma.rn.f32 	%f59, %f57, %f2, %f58;
	st.global.f32 	[%rd79+-512], %f59;
	ld.global.f32 	%f60, [%rd77];
	ld.global.f32 	%f61, [%rd78];
	fma.rn.f32 	%f62, %f60, %f2, %f61;
	st.global.f32 	[%rd79], %f62;
	ld.global.f32 	%f63, [%rd77+512];
	ld.global.f32 	%f64, [%rd78+512];
	fma.rn.f32 	%f65, %f63, %f2, %f64;
	st.global.f32 	[%rd79+512], %f65;
	ld.global.f32 	%f66, [%rd77+1024];
	ld.global.f32 	%f67, [%rd78+1024];
	fma.rn.f32 	%f68, %f66, %f2, %f67;
	st.global.f32 	[%rd79+1024], %f68;
	ld.global.f32 	%f69, [%rd77+1536];
	ld.global.f32 	%f70, [%rd78+1536];
	fma.rn.f32 	%f71, %f69, %f2, %f70;
	st.global.f32 	[%rd79+1536], %f71;
	add.s32 	%r72, %r72, 8;
	add.s64 	%rd102, %rd102, 4096;
	add.s32 	%r71, %r71, 1024;
	setp.eq.s32 	%p31, %r72, 0;
	@%p31 bra 	$L__BB3_51;
	bra.uni 	$L__BB3_50;
$L__BB3_51:
	and.b32  	%r24, %r43, 7;
	setp.eq.s32 	%p32, %r24, 0;
	@%p32 bra 	$L__BB3_59;
	and.b32  	%r25, %r43, 3;
	setp.lt.u32 	%p33, %r24, 4;
	@%p33 bra 	$L__BB3_54;
	shl.b32 	%r62, %r75, 7;
	add.s32 	%r63, %r62, %r4;
	mul.wide.s32 	%rd88, %r63, 4;
	add.s64 	%rd89, %rd13, %rd88;
	add.s64 	%rd90, %rd14, %rd88;
	ld.global.f32 	%f72, [%rd89];
	ld.global.f32 	%f73, [%rd90];
	fma.rn.f32 	%f74, %f72, %f2, %f73;
	add.s64 	%rd91, %rd15, %rd88;
	st.global.f32 	[%rd91], %f74;
	ld.global.f32 	%f75, [%rd89+512];
	ld.global.f32 	%f76, [%rd90+512];
	fma.rn.f32 	%f77, %f75, %f2, %f76;
	st.global.f32 	[%rd91+512], %f77;
	ld.global.f32 	%f78, [%rd89+1024];
	ld.global.f32 	%f79, [%rd90+1024];
	fma.rn.f32 	%f80, %f78, %f2, %f79;
	st.global.f32 	[%rd91+1024], %f80;
	ld.global.f32 	%f81, [%rd89+1536];
	ld.global.f32 	%f82, [%rd90+1536];
	fma.rn.f32 	%f83, %f81, %f2, %f82;
	st.global.f32 	[%rd91+1536], %f83;
	add.s32 	%r75, %r75, 4;
$L__BB3_54:
	setp.eq.s32 	%p34, %r25, 0;
	@%p34 bra 	$L__BB3_59;
	setp.eq.s32 	%p35, %r25, 1;
	@%p35 bra 	$L__BB3_57;
	shl.b32 	%r64, %r75, 7;
	add.s32 	%r65, %r64, %r4;
	mul.wide.s32 	%rd92, %r65, 4;
	add.s64 	%rd93, %rd13, %rd92;
	add.s64 	%rd94, %rd14, %rd92;
	ld.global.f32 	%f84, [%rd93];
	ld.global.f32 	%f85, [%rd94];
	fma.rn.f32 	%f86, %f84, %f2, %f85;
	add.s64 	%rd95, %rd15, %rd92;
	st.global.f32 	[%rd95], %f86;
	ld.global.f32 	%f87, [%rd93+512];
	ld.global.f32 	%f88, [%rd94+512];
	fma.rn.f32 	%f89, %f87, %f2, %f88;
	st.global.f32 	[%rd95+512], %f89;
	add.s32 	%r75, %r75, 2;
$L__BB3_57:
	and.b32  	%r66, %r43, 1;
	setp.eq.b32 	%p36, %r66, 1;
	not.pred 	%p37, %p36;
	@%p37 bra 	$L__BB3_59;
	shl.b32 	%r67, %r75, 7;
	add.s32 	%r68, %r67, %r4;
	mul.wide.s32 	%rd96, %r68, 4;
	add.s64 	%rd97, %rd13, %rd96;
	add.s64 	%rd98, %rd14, %rd96;
	ld.global.f32 	%f90, [%rd97];
	ld.global.f32 	%f91, [%rd98];
	fma.rn.f32 	%f92, %f90, %f2, %f91;
	add.s64 	%rd99, %rd15, %rd96;
	st.global.f32 	[%rd99], %f92;
$L__BB3_59:
	ret;

}


// ===== COMPILED SASS (sm_100) =====

	.target	sm_100

	.elftype	@"ET_EXEC"


//--------------------- .note.nv.tkinfo           --------------------------
	.section	.note.nv.tkinfo,"",@"SHT_NOTE"
	.sectionflags	@"SHF_NOTE_NV_TKINFO"
	.tkinfo
        /*0018*/ 	.word	0x00000002
        /*0030*/ 	.string	""
        /*0030*/ 	.string	"ptxas"
        /*0030*/ 	.string	"Cuda compilation tools, release 13.0, V13.0.88"
        /*0030*/ 	.string	"Build cuda_13.0.r13.0/compiler.36424714_0"
        /*0030*/ 	.string	"-arch sm_100 -m 64 "



//--------------------- .note.nv.cuinfo           --------------------------
	.section	.note.nv.cuinfo,"",@"SHT_NOTE"
	.sectionflags	@"SHF_NOTE_NV_CUINFO"
        /*0018*/ 	.short	0x0002
        /*001a*/ 	.short	0x0064
        /*001c*/ 	.short	0x0082
	.zero		2


//--------------------- .nv.info                  --------------------------
	.section	.nv.info,"",@"SHT_CUDA_INFO"
	.align	4


	//----- nvinfo : EIATTR_REGCOUNT
	.align		4
        /*0000*/ 	.byte	0x04, 0x2f
        /*0002*/ 	.short	(.L_44 - .L_43)
	.align		4
.L_43:
        /*0004*/ 	.word	index@(_ZN3cub18CUB_300001_SM_10006detail11EmptyKernelIvEEvv)
        /*0008*/ 	.word	0x00000004


	//----- nvinfo : EIATTR_FRAME_SIZE
	.align		4
.L_44:
        /*000c*/ 	.byte	0x04, 0x11
        /*000e*/ 	.short	(.L_46 - .L_45)
	.align		4
.L_45:
        /*0010*/ 	.word	index@(_ZN3cub18CUB_300001_SM_10006detail11EmptyKernelIvEEvv)
        /*0014*/ 	.word	0x00000000


	//----- nvinfo : EIATTR_REGCOUNT
	.align		4
.L_46:
        /*0018*/ 	.byte	0x04, 0x2f
        /*001a*/ 	.short	(.L_48 - .L_47)
	.align		4
.L_47:
        /*001c*/ 	.word	index@(_ZN3cub18CUB_300001_SM_10006detail8for_each13static_kernelINS2_12policy_hub_t12policy_500_tEmN6thrust24THRUST_300001_SM_1000_NS8cuda_cub20__uninitialized_fill7functorINS7_10device_ptrIfEEfEEEEvT0_T1_)
        /*0020*/ 	.word	0x00000008


	//----- nvinfo : EIATTR_FRAME_SIZE
	.align		4
.L_48:
        /*0024*/ 	.byte	0x04, 0x11
        /*0026*/ 	.short	(.L_50 - .L_49)
	.align		4
.L_49:
        /*0028*/ 	.word	index@(_ZN3cub18CUB_300001_SM_10006detail8for_each13static_kernelINS2_12policy_hub_t12policy_500_tEmN6thrust24THRUST_300001_SM_1000_NS8cuda_cub20__uninitialized_fill7functorINS7_10device_ptrIfEEfEEEEvT0_T1_)
        /*002c*/ 	.word	0x00000000


	//----- nvinfo : EIATTR_REGCOUNT
	.align		4
.L_50:
        /*0030*/ 	.byte	0x04, 0x2f
        /*0032*/ 	.short	(.L_52 - .L_51)
	.align		4
.L_51:
        /*0034*/ 	.word	index@(_ZN3cub18CUB_300001_SM_10006detail9transform16transform_kernelINS2_10policy_hubILb1EN4cuda3std3__45tupleIJN6thrust24THRUST_300001_SM_1000_NS6detail15normal_iteratorINSA_10device_ptrIfEEEESF_EEEE10policy1000Ei5saxpySF_JPfSK_EEEvT0_iT1_T2_DpNS2_10kernel_argIT3_EE)
        /*0038*/ 	.word	0x0000001e


	//----- nvinfo : EIATTR_FRAME_SIZE
	.align		4
.L_52:
        /*003c*/ 	.byte	0x04, 0x11
        /*003e*/ 	.short	(.L_54 - .L_53)
	.align		4
.L_53:
        /*0040*/ 	.word	index@(_ZN3cub18CUB_300001_SM_10006detail9transform16transform_kernelINS2_10policy_hubILb1EN4cuda3std3__45tupleIJN6thrust24THRUST_300001_SM_1000_NS6detail15normal_iteratorINSA_10device_ptrIfEEEESF_EEEE10policy1000Ei5saxpySF_JPfSK_EEEvT0_iT1_T2_DpNS2_10kernel_argIT3_EE)
        /*0044*/ 	.word	0x00000000


	//----- nvinfo : EIATTR_REGCOUNT
	.align		4
.L_54:
        /*0048*/ 	.byte	0x04, 0x2f
        /*004a*/ 	.short	(.L_56 - .L_55)
	.align		4
.L_55:
        /*004c*/ 	.word	index@(_ZN3cub18CUB_300001_SM_10006detail9transform16transform_kernelINS2_10policy_hubILb1EN4cuda3std3__45tupleIJN6thrust24THRUST_300001_SM_1000_NS6detail15normal_iteratorINSA_10device_ptrIfEEEESF_EEEE10policy1000El5saxpySF_JPfSK_EEEvT0_iT1_T2_DpNS2_10kernel_argIT3_EE)
        /*0050*/ 	.word	0x00000020


	//----- nvinfo : EIATTR_FRAME_SIZE
	.align		4
.L_56:
        /*0054*/ 	.byte	0x04, 0x11
        /*0056*/ 	.short	(.L_58 - .L_57)
	.align		4
.L_57:
        /*0058*/ 	.word	index@(_ZN3cub18CUB_300001_SM_10006detail9transform16transform_kernelINS2_10policy_hubILb1EN4cuda3std3__45tupleIJN6thrust24THRUST_300001_SM_1000_NS6detail15normal_iteratorINSA_10device_ptrIfEEEESF_EEEE10policy1000El5saxpySF_JPfSK_EEEvT0_iT1_T2_DpNS2_10kernel_argIT3_EE)
        /*005c*/ 	.word	0x00000000


	//----- nvinfo : EIATTR_MIN_STACK_SIZE
	.align		4
.L_58:
        /*0060*/ 	.byte	0x04, 0x12
        /*0062*/ 	.short	(.L_60 - .L_59)
	.align		4
.L_59:
        /*0064*/ 	.word	index@(_ZN3cub18CUB_300001_SM_10006detail9transform16transform_kernelINS2_10policy_hubILb1EN4cuda3std3__45tupleIJN6thrust24THRUST_300001_SM_1000_NS6detail15normal_iteratorINSA_10device_ptrIfEEEESF_EEEE10policy1000El5saxpySF_JPfSK_EEEvT0_iT1_T2_DpNS2_10kernel_argIT3_EE)
        /*0068*/ 	.word	0x00000000


	//----- nvinfo : EIATTR_MIN_STACK_SIZE
	.align		4
.L_60:
        /*006c*/ 	.byte	0x04, 0x12
        /*006e*/ 	.short	(.L_62 - .L_61)
	.align		4
.L_61:
        /*0070*/ 	.word	index@(_ZN3cub18CUB_300001_SM_10006detail9transform16transform_kernelINS2_10policy_hubILb1EN4cuda3std3__45tupleIJN6thrust24THRUST_300001_SM_1000_NS6detail15normal_iteratorINSA_10device_ptrIfEEEESF_EEEE10policy1000Ei5saxpySF_JPfSK_EEEvT0_iT1_T2_DpNS2_10kernel_argIT3_EE)
        /*0074*/ 	.word	0x00000000


	//----- nvinfo : EIATTR_MIN_STACK_SIZE
	.align		4
.L_62:
        /*0078*/ 	.byte	0x04, 0x12
        /*007a*/ 	.short	(.L_64 - .L_63)
	.align		4
.L_63:
        /*007c*/ 	.word	index@(_ZN3cub18CUB_300001_SM_10006detail8for_each13static_kernelINS2_12policy_hub_t12policy_500_tEmN6thrust24THRUST_300001_SM_1000_NS8cuda_cub20__uninitialized_fill7functorINS7_10device_ptrIfEEfEEEEvT0_T1_)
        /*0080*/ 	.word	0x00000000


	//----- nvinfo : EIATTR_MIN_STACK_SIZE
	.align		4
.L_64:
        /*0084*/ 	.byte	0x04, 0x12
        /*0086*/ 	.short	(.L_66 - .L_65)
	.align		4
.L_65:
        /*0088*/ 	.word	index@(_ZN3cub18CUB_300001_SM_10006detail11EmptyKernelIvEEvv)
        /*008c*/ 	.word	0x00000000
.L_66:


//--------------------- .nv.compat                --------------------------
	.section	.nv.compat,"",@"SHT_CUDA_COMPAT_INFO"
	.align	4
        /*0000*/ 	.byte	0x02, 0x09, 0x00, 0x00, 0x02, 0x02, 0x01, 0x00, 0x02, 0x05, 0x05, 0x00, 0x03, 0x07, 0x01, 0x01
        /*0010*/ 	.byte	0x02, 0x03, 0x00, 0x00, 0x02, 0x06, 0x01, 0x00, 0x04, 0x0b, 0x08, 0x00, 0x09, 0x00, 0x00, 0x00
        /*0020*/ 	.byte	0x00, 0x00, 0x00, 0x00


//--------------------- .nv.info._ZN3cub18CUB_300001_SM_10006detail9transform16transform_kernelINS2_10policy_hubILb1EN4cuda3std3__45tupleIJN6thrust24THRUST_300001_SM_1000_NS6detail15normal_iteratorINSA_10device_ptrIfEEEESF_EEEE10policy1000El5saxpySF_JPfSK_EEEvT0_iT1_T2_DpNS2_10kernel_argIT3_EE --------------------------
	.section	.nv.info._ZN3cub18CUB_300001_SM_10006detail9transform16transform_kernelINS2_10policy_hubILb1EN4cuda3std3__45tupleIJN6thrust24THRUST_300001_SM_1000_NS6detail15normal_iteratorINSA_10device_ptrIfEEEESF_EEEE10policy1000El5saxpySF_JPfSK_EEEvT0_iT1_T2_DpNS2_10kernel_argIT3_EE,"",@"SHT_CUDA_INFO"
	.sectionflags	@""
	.align	4


	//----- nvinfo : EIATTR_CUDA_API_VERSION
	.align		4
        /*0000*/ 	.byte	0x04, 0x37
        /*0002*/ 	.short	(.L_68 - .L_67)
.L_67:
        /*0004*/ 	.word	0x00000082


	//----- nvinfo : EIATTR_KPARAM_INFO
	.align		4
.L_68:
        /*0008*/ 	.byte	0x04, 0x17
        /*000a*/ 	.short	(.L_70 - .L_69)
.L_69:
        /*000c*/ 	.word	0x00000000
        /*0010*/ 	.short	0x0005
        /*0012*/ 	.short	0x0028
        /*0014*/ 	.byte	0x00, 0xf0, 0x41, 0x00


	//----- nvinfo : EIATTR_KPARAM_INFO
	.align		4
.L_70:
        /*0018*/ 	.byte	0x04, 0x17
        /*001a*/ 	.short	(.L_72 - .L_71)
.L_71:
        /*001c*/ 	.word	0x00000000
        /*0020*/ 	.short	0x0004
        /*0022*/ 	.short	0x0018
        /*0024*/ 	.byte	0x00, 0xf0, 0x41, 0x00


	//----- nvinfo : EIATTR_KPARAM_INFO
	.align		4
.L_72:
        /*0028*/ 	.byte	0x04, 0x17
        /*002a*/ 	.short	(.L_74 - .L_73)
.L_73:
        /*002c*/ 	.word	0x00000000
        /*0030*/ 	.short	0x0003
        /*0032*/ 	.short	0x0010
        /*0034*/ 	.byte	0x00, 0xf0, 0x21, 0x00


	//----- nvinfo : EIATTR_KPARAM_INFO
	.align		4
.L_74:
        /*0038*/ 	.byte	0x04, 0x17
        /*003a*/ 	.short	(.L_76 - .L_75)
.L_75:
        /*003c*/ 	.word	0x00000000
        /*0040*/ 	.short	0x0002
        /*0042*/ 	.short	0x000c
        /*0044*/ 	.byte	0x00, 0xf0, 0x11, 0x00


	//----- nvinfo : EIATTR_KPARAM_INFO
	.align		4
.L_76:
        /*0048*/ 	.byte	0x04, 0x17
        /*004a*/ 	.short	(.L_78 - .L_77)
.L_77:
        /*004c*/ 	.word	0x00000000
        /*0050*/ 	.short	0x0001
        /*0052*/ 	.short	0x0008
        /*0054*/ 	.byte	0x00, 0xf0, 0x11, 0x00


	//----- nvinfo : EIATTR_KPARAM_INFO
	.align		4
.L_78:
        /*0058*/ 	.byte	0x04, 0x17
        /*005a*/ 	.short	(.L_80 - .L_79)
.L_79:
        /*005c*/ 	.word	0x00000000
        /*0060*/ 	.short	0x0000
        /*0062*/ 	.short	0x0000
        /*0064*/ 	.byte	0x00, 0xf0, 0x21, 0x00


	//----- nvinfo : EIATTR_SPARSE_MMA_MASK
	.align		4
.L_80:
        /*0068*/ 	.byte	0x03, 0x50
        /*006a*/ 	.short	0x0000


	//----- nvinfo : EIATTR_MAXREG_COUNT
	.align		4
        /*006c*/ 	.byte	0x03, 0x1b
        /*006e*/ 	.short	0x00ff


	//----- nvinfo : EIATTR_MERCURY_ISA_VERSION
	.align		4
        /*0070*/ 	.byte	0x03, 0x5f
        /*0072*/ 	.short	0x0101


	//----- nvinfo : EIATTR_VRC_CTA_INIT_COUNT
	.align		4
        /*0074*/ 	.byte	0x02, 0x4a
	.zero		1
	.zero		1


	//----- nvinfo : EIATTR_EXIT_INSTR_OFFSETS
	.align		4
        /*0078*/ 	.byte	0x04, 0x1c
        /*007a*/ 	.short	(.L_82 - .L_81)


	//   ....[0]....
.L_81:
        /*007c*/ 	.word	0x000003e0


	//   ....[1]....
        /*0080*/ 	.word	0x00000cd0


	//   ....[2]....
        /*0084*/ 	.word	0x00000f80


	//   ....[3]....
        /*0088*/ 	.word	0x00001100


	//   ....[4]....
        /*008c*/ 	.word	0x00001130


	//   ....[5]....
        /*0090*/ 	.word	0x000011b0


	//   ....[6]....
        /*0094*/ 	.word	0x000011d0


	//   ....[7]....
        /*0098*/ 	.word	0x000016e0


	//   ....[8]....
        /*009c*/ 	.word	0x00001930


	//   ....[9]....
        /*00a0*/ 	.word	0x00001a50


	//   ....[10]....
        /*00a4*/ 	.word	0x00001ae0


	//----- nvinfo : EIATTR_MAX_THREADS
	.align		4
.L_82:
        /*00a8*/ 	.byte	0x04, 0x05
        /*00aa*/ 	.short	(.L_84 - .L_83)
.L_83:
        /*00ac*/ 	.word	0x00000080
        /*00b0*/ 	.word	0x00000001
        /*00b4*/ 	.word	0x00000001


	//----- nvinfo : EIATTR_CRS_STACK_SIZE
	.align		4
.L_84:
        /*00b8*/ 	.byte	0x04, 0x1e
        /*00ba*/ 	.short	(.L_86 - .L_85)
.L_85:
        /*00bc*/ 	.word	0x00000000


	//----- nvinfo : EIATTR_CBANK_PARAM_SIZE
	.align		4
.L_86:
        /*00c0*/ 	.byte	0x03, 0x19
        /*00c2*/ 	.short	0x0038


	//----- nvinfo : EIATTR_PARAM_CBANK
	.align		4
        /*00c4*/ 	.byte	0x04, 0x0a
        /*00c6*/ 	.short	(.L_88 - .L_87)
	.align		4
.L_87:
        /*00c8*/ 	.word	index@(.nv.constant0._ZN3cub18CUB_300001_SM_10006detail9transform16transform_kernelINS2_10policy_hubILb1EN4cuda3std3__45tupleIJN6thrust24THRUST_300001_SM_1000_NS6detail15normal_iteratorINSA_10device_ptrIfEEEESF_EEEE10policy1000El5saxpySF_JPfSK_EEEvT0_iT1_T2_DpNS2_10kernel_argIT3_EE)
        /*00cc*/ 	.short	0x0380
        /*00ce*/ 	.short	0x0038


	//----- nvinfo : EIATTR_SW_WAR
	.align		4
.L_88:
        /*00d0*/ 	.byte	0x04, 0x36
        /*00d2*/ 	.short	(.L_90 - .L_89)
.L_89:
        /*00d4*/ 	.word	0x00000008
.L_90:


//--------------------- .nv.info._ZN3cub18CUB_300001_SM_10006detail9transform16transform_kernelINS2_10policy_hubILb1EN4cuda3std3__45tupleIJN6thrust24THRUST_300001_SM_1000_NS6detail15normal_iteratorINSA_10device_ptrIfEEEESF_EEEE10policy1000Ei5saxpySF_JPfSK_EEEvT0_iT1_T2_DpNS2_10kernel_argIT3_EE --------------------------
	.section	.nv.info._ZN3cub18CUB_300001_SM_10006detail9transform16transform_kernelINS2_10policy_hubILb1EN4cuda3std3__45tupleIJN6thrust24THRUST_300001_SM_1000_NS6detail15normal_iteratorINSA_10device_ptrIfEEEESF_EEEE10policy1000Ei5saxpySF_JPfSK_EEEvT0_iT1_T2_DpNS2_10kernel_argIT3_EE,"",@"SHT_CUDA_INFO"
	.sectionflags	@""
	.align	4


	//----- nvinfo : EIATTR_CUDA_API_VERSION
	.align		4
        /*0000*/ 	.byte	0x04, 0x37
        /*0002*/ 	.short	(.L_92 - .L_91)
.L_91:
        /*0004*/ 	.word	0x00000082


	//----- nvinfo : EIATTR_KPARAM_INFO
	.align		4
.L_92:
        /*0008*/ 	.byte	0x04, 0x17
        /*000a*/ 	.short	(.L_94 - .L_93)
.L_93:
        /*000c*/ 	.word	0x00000000
        /*0010*/ 	.short	0x0005
        /*0012*/ 	.short	0x0028
        /*0014*/ 	.byte	0x00, 0xf0, 0x41, 0x00


	//----- nvinfo : EIATTR_KPARAM_INFO
	.align		4
.L_94:
        /*0018*/ 	.byte	0x04, 0x17
        /*001a*/ 	.short	(.L_96 - .L_95)
.L_95:
        /*001c*/ 	.word	0x00000000
        /*0020*/ 	.short	0x0004
        /*0022*/ 	.short	0x0018
        /*0024*/ 	.byte	0x00, 0xf0, 0x41, 0x00


	//----- nvinfo : EIATTR_KPARAM_INFO
	.align		4
.L_96:
        /*0028*/ 	.byte	0x04, 0x17
        /*002a*/ 	.short	(.L_98 - .L_97)
.L_97:
        /*002c*/ 	.word	0x00000000
        /*0030*/ 	.short	0x0003
        /*0032*/ 	.short	0x0010
        /*0034*/ 	.byte	0x00, 0xf0, 0x21, 0x00


	//----- nvinfo : EIATTR_KPARAM_INFO
	.align		4
.L_98:
        /*0038*/ 	.byte	0x04, 0x17
        /*003a*/ 	.short	(.L_100 - .L_99)
.L_99:
        /*003c*/ 	.word	0x00000000
        /*0040*/ 	.short	0x0002
        /*0042*/ 	.short	0x0008
        /*0044*/ 	.byte	0x00, 0xf0, 0x11, 0x00


	//----- nvinfo : EIATTR_KPARAM_INFO
	.align		4
.L_100:
        /*0048*/ 	.byte	0x04, 0x17
        /*004a*/ 	.short	(.L_102 - .L_101)
.L_101:
        /*004c*/ 	.word	0x00000000
        /*0050*/ 	.short	0x0001
        /*0052*/ 	.short	0x0004
        /*0054*/ 	.byte	0x00, 0xf0, 0x11, 0x00


	//----- nvinfo : EIATTR_KPARAM_INFO
	.align		4
.L_102:
        /*0058*/ 	.byte	0x04, 0x17
        /*005a*/ 	.short	(.L_104 - .L_103)
.L_103:
        /*005c*/ 	.word	0x00000000
        /*0060*/ 	.short	0x0000
        /*0062*/ 	.short	0x0000
        /*0064*/ 	.byte	0x00, 0xf0, 0x11, 0x00


	//----- nvinfo : EIATTR_SPARSE_MMA_MASK
	.align		4
.L_104:
        /*0068*/ 	.byte	0x03, 0x50
        /*006a*/ 	.short	0x0000


	//----- nvinfo : EIATTR_MAXREG_COUNT
	.align		4
        /*006c*/ 	.byte	0x03, 0x1b
        /*006e*/ 	.short	0x00ff


	//----- nvinfo : EIATTR_MERCURY_ISA_VERSION
	.align		4
        /*0070*/ 	.byte	0x03, 0x5f
        /*0072*/ 	.short	0x0101


	//----- nvinfo : EIATTR_VRC_CTA_INIT_COUNT
	.align		4
        /*0074*/ 	.byte	0x02, 0x4a
	.zero		1
	.zero		1


	//----- nvinfo : EIATTR_EXIT_INSTR_OFFSETS
	.align		4
        /*0078*/ 	.byte	0x04, 0x1c
        /*007a*/ 	.short	(.L_106 - .L_105)


	//   ....[0]....
.L_105:
        /*007c*/ 	.word	0x000002f0


	//   ....[1]....
        /*0080*/ 	.word	0x00000810


	//   ....[2]....
        /*0084*/ 	.word	0x00000a60


	//   ....[3]....
        /*0088*/ 	.word	0x00000b90


	//   ....[4]....
        /*008c*/ 	.word	0x00000c30


	//   ....[5]....
        /*0090*/ 	.word	0x00000c60


	//   ....[6]....
        /*0094*/ 	.word	0x00001180


	//   ....[7]....
        /*0098*/ 	.word	0x00001470


	//   ....[8]....
        /*009c*/ 	.word	0x00001610


	//   ....[9]....
        /*00a0*/ 	.word	0x00001640


	//   ....[10]....
        /*00a4*/ 	.word	0x000016d0


	//----- nvinfo : EIATTR_MAX_THREADS
	.align		4
.L_106:
        /*00a8*/ 	.byte	0x04, 0x05
        /*00aa*/ 	.short	(.L_108 - .L_107)
.L_107:
        /*00ac*/ 	.word	0x00000080
        /*00b0*/ 	.word	0x00000001
        /*00b4*/ 	.word	0x00000001


	//----- nvinfo : EIATTR_CRS_STACK_SIZE
	.align		4
.L_108:
        /*00b8*/ 	.byte	0x04, 0x1e
        /*00ba*/ 	.short	(.L_110 - .L_109)
.L_109:
        /*00bc*/ 	.word	0x00000000


	//----- nvinfo : EIATTR_CBANK_PARAM_SIZE
	.align		4
.L_110:
        /*00c0*/ 	.byte	0x03, 0x19
        /*00c2*/ 	.short	0x0038


	//----- nvinfo : EIATTR_PARAM_CBANK
	.align		4
        /*00c4*/ 	.byte	0x04, 0x0a
        /*00c6*/ 	.short	(.L_112 - .L_111)
	.align		4
.L_111:
        /*00c8*/ 	.word	index@(.nv.constant0._ZN3cub18CUB_300001_SM_10006detail9transform16transform_kernelINS2_10policy_hubILb1EN4cuda3std3__45tupleIJN6thrust24THRUST_300001_SM_1000_NS6detail15normal_iteratorINSA_10device_ptrIfEEEESF_EEEE10policy1000Ei5saxpySF_JPfSK_EEEvT0_iT1_T2_DpNS2_10kernel_argIT3_EE)
        /*00cc*/ 	.short	0x0380
        /*00ce*/ 	.short	0x0038


	//----- nvinfo : EIATTR_SW_WAR
	.align		4
.L_112:
        /*00d0*/ 	.byte	0x04, 0x36
        /*00d2*/ 	.short	(.L_114 - .L_113)
.L_113:
        /*00d4*/ 	.word	0x00000008
.L_114:


//--------------------- .nv.info._ZN3cub18CUB_300001_SM_10006detail8for_each13static_kernelINS2_12policy_hub_t12policy_500_tEmN6thrust24THRUST_300001_SM_1000_NS8cuda_cub20__uninitialized_fill7functorINS7_10device_ptrIfEEfEEEEvT0_T1_ --------------------------
	.section	.nv.info._ZN3cub18CUB_300001_SM_10006detail8for_each13static_kernelINS2_12policy_hub_t12policy_500_tEmN6thrust24THRUST_300001_SM_1000_NS8cuda_cub20__uninitialized_fill7functorINS7_10device_ptrIfEEfEEEEvT0_T1_,"",@"SHT_CUDA_INFO"
	.sectionflags	@""
	.align	4


	//----- nvinfo : EIATTR_CUDA_API_VERSION
	.align		4
        /*0000*/ 	.byte	0x04, 0x37
        /*0002*/ 	.short	(.L_116 - .L_115)
.L_115:
        /*0004*/ 	.word	0x00000082


	//----- nvinfo : EIATTR_KPARAM_INFO
	.align		4
.L_116:
        /*0008*/ 	.byte	0x04, 0x17
        /*000a*/ 	.short	(.L_118 - .L_117)
.L_117:
        /*000c*/ 	.word	0x00000000
        /*0010*/ 	.short	0x0001
        /*0012*/ 	.short	0x0008
        /*0014*/ 	.byte	0x00, 0xf0, 0x41, 0x00


	//----- nvinfo : EIATTR_KPARAM_INFO
	.align		4
.L_118:
        /*0018*/ 	.byte	0x04, 0x17
        /*001a*/ 	.short	(.L_120 - .L_119)
.L_119:
        /*001c*/ 	.word	0x00000000
        /*0020*/ 	.short	0x0000
        /*0022*/ 	.short	0x0000
        /*0024*/ 	.byte	0x00, 0xf0, 0x21, 0x00


	//----- nvinfo : EIATTR_SPARSE_MMA_MASK
	.align		4
.L_120:
        /*0028*/ 	.byte	0x03, 0x50
        /*002a*/ 	.short	0x0000


	//----- nvinfo : EIATTR_MAXREG_COUNT
	.align		4
        /*002c*/ 	.byte	0x03, 0x1b
        /*002e*/ 	.short	0x00ff


	//----- nvinfo : EIATTR_MERCURY_ISA_VERSION
	.align		4
        /*0030*/ 	.byte	0x03, 0x5f
        /*0032*/ 	.short	0x0101


	//----- nvinfo : EIATTR_VRC_CTA_INIT_COUNT
	.align		4
        /*0034*/ 	.byte	0x02, 0x4a
	.zero		1
	.zero		1


	//----- nvinfo : EIATTR_EXIT_INSTR_OFFSETS
	.align		4
        /*0038*/ 	.byte	0x04, 0x1c
        /*003a*/ 	.short	(.L_122 - .L_121)


	//   ....[0]....
.L_121:
        /*003c*/ 	.word	0x00000130


	//   ....[1]....
        /*0040*/ 	.word	0x00000230


	//   ....[2]....
        /*0044*/ 	.word	0x00000260


	//----- nvinfo : EIATTR_MAX_THREADS
	.align		4
.L_122:
        /*0048*/ 	.byte	0x04, 0x05
        /*004a*/ 	.short	(.L_124 - .L_123)
.L_123:
        /*004c*/ 	.word	0x00000100
        /*0050*/ 	.word	0x00000001
        /*0054*/ 	.word	0x00000001


	//----- nvinfo : EIATTR_CBANK_PARAM_SIZE
	.align		4
.L_124:
        /*0058*/ 	.byte	0x03, 0x19
        /*005a*/ 	.short	0x0018


	//----- nvinfo : EIATTR_PARAM_CBANK
	.align		4
        /*005c*/ 	.byte	0x04, 0x0a
        /*005e*/ 	.short	(.L_126 - .L_125)
	.align		4
.L_125:
        /*0060*/ 	.word	index@(.nv.constant0._ZN3cub18CUB_300001_SM_10006detail8for_each13static_kernelINS2_12policy_hub_t12policy_500_tEmN6thrust24THRUST_300001_SM_1000_NS8cuda_cub20__uninitialized_fill7functorINS7_10device_ptrIfEEfEEEEvT0_T1_)
        /*0064*/ 	.short	0x0380
        /*0066*/ 	.short	0x0018


	//----- nvinfo : EIATTR_SW_WAR
	.align		4
.L_126:
        /*0068*/ 	.byte	0x04, 0x36
        /*006a*/ 	.short	(.L_128 - .L_127)
.L_127:
        /*006c*/ 	.word	0x00000008
.L_128:


//--------------------- .nv.info._ZN3cub18CUB_300001_SM_10006detail11EmptyKernelIvEEvv --------------------------
	.section	.nv.info._ZN3cub18CUB_300001_SM_10006detail11EmptyKernelIvEEvv,"",@"SHT_CUDA_INFO"
	.sectionflags	@""
	.align	4


	//----- nvinfo : EIATTR_CUDA_API_VERSION
	.align		4
        /*0000*/ 	.byte	0x04, 0x37
        /*0002*/ 	.short	(.L_130 - .L_129)
.L_129:
        /*0004*/ 	.word	0x00000082


	//----- nvinfo : EIATTR_SPARSE_MMA_MASK
	.align		4
.L_130:
        /*0008*/ 	.byte	0x03, 0x50
        /*000a*/ 	.short	0x0000


	//----- nvinfo : EIATTR_MAXREG_COUNT
	.align		4
        /*000c*/ 	.byte	0x03, 0x1b
        /*000e*/ 	.short	0x00ff


	//----- nvinfo : EIATTR_MERCURY_ISA_VERSION
	.align		4
        /*0010*/ 	.byte	0x03, 0x5f
        /*0012*/ 	.short	0x0101


	//----- nvinfo : EIATTR_VRC_CTA_INIT_COUNT
	.align		4
        /*0014*/ 	.byte	0x02, 0x4a
	.zero		1
	.zero		1


	//----- nvinfo : EIATTR_EXIT_INSTR_OFFSETS
	.align		4
        /*0018*/ 	.byte	0x04, 0x1c
        /*001a*/ 	.short	(.L_132 - .L_131)


	//   ....[0]....
.L_131:
        /*001c*/ 	.word	0x00000010


	//----- nvinfo : EIATTR_SW_WAR
	.align		4
.L_132:
        /*0020*/ 	.byte	0x04, 0x36
        /*0022*/ 	.short	(.L_134 - .L_133)
.L_133:
        /*0024*/ 	.word	0x00000008
.L_134:


//--------------------- .nv.callgraph             --------------------------
	.section	.nv.callgraph,"",@"SHT_CUDA_CALLGRAPH"
	.align	4
	.sectionentsize	8
	.align		4
        /*0000*/ 	.word	0x00000000
	.align		4
        /*0004*/ 	.word	0xffffffff
	.align		4
        /*0008*/ 	.word	0x00000000
	.align		4
        /*000c*/ 	.word	0xfffffffe
	.align		4
        /*0010*/ 	.word	0x00000000
	.align		4
        /*0014*/ 	.word	0xfffffffd
	.align		4
        /*0018*/ 	.word	0x00000000
	.align		4
        /*001c*/ 	.word	0xfffffffc


//--------------------- .nv.constant4             --------------------------
	.section	.nv.constant4,"a",@progbits
	.align	8
	.align		8
.nv.constant4:
        /*0000*/ 	.dword	_ZN30_INTERNAL_035134e8_4_k_cu_main4cuda3std3__45__cpo5beginE
	.align		8
        /*0008*/ 	.dword	_ZN30_INTERNAL_035134e8_4_k_cu_main4cuda3std3__45__cpo3endE
	.align		8
        /*0010*/ 	.dword	_ZN30_INTERNAL_035134e8_4_k_cu_main4cuda3std3__45__cpo6cbeginE
	.align		8
        /*0018*/ 	.dword	_ZN30_INTERNAL_035134e8_4_k_cu_main4cuda3std3__45__cpo4cendE
	.align		8
        /*0020*/ 	.dword	_ZN30_INTERNAL_035134e8_4_k_cu_main4cuda3std3__45__cpo6rbeginE
	.align		8
        /*0028*/ 	.dword	_ZN30_INTERNAL_035134e8_4_k_cu_main4cuda3std3__45__cpo4rendE
	.align		8
        /*0030*/ 	.dword	_ZN30_INTERNAL_035134e8_4_k_cu_main4cuda3std3__45__cpo7crbeginE
	.align		8
        /*0038*/ 	.dword	_ZN30_INTERNAL_035134e8_4_k_cu_main4cuda3std3__45__cpo5crendE
	.align		8
        /*0040*/ 	.dword	_ZN30_INTERNAL_035134e8_4_k_cu_main4cuda3std3__432_GLOBAL__N__035134e8_4_k_cu_main6ignoreE
	.align		8
        /*0048*/ 	.dword	_ZN30_INTERNAL_035134e8_4_k_cu_main4cuda3std3__419piecewise_constructE
	.align		8
        /*0050*/ 	.dword	_ZN30_INTERNAL_035134e8_4_k_cu_main4cuda3std3__48in_placeE
	.align		8
        /*0058*/ 	.dword	_ZN30_INTERNAL_035134e8_4_k_cu_main4cuda3std3__420unreachable_sentinelE
	.align		8
        /*0060*/ 	.dword	_ZN30_INTERNAL_035134e8_4_k_cu_main4cuda3std3__47nulloptE
	.align		8
        /*0068*/ 	.dword	_ZN30_INTERNAL_035134e8_4_k_cu_main4cuda3std3__48unexpectE
	.align		8
        /*0070*/ 	.dword	_ZN30_INTERNAL_035134e8_4_k_cu_main4cuda3std6ranges3__45__cpo4swapE
	.align		8
        /*0078*/ 	.dword	_ZN30_INTERNAL_035134e8_4_k_cu_main4cuda3std6ranges3__45__cpo9iter_moveE
	.align		8
        /*0080*/ 	.dword	_ZN30_INTERNAL_035134e8_4_k_cu_main4cuda3std6ranges3__45__cpo5beginE
	.align		8
        /*0088*/ 	.dword	_ZN30_INTERNAL_035134e8_4_k_cu_main4cuda3std6ranges3__45__cpo3endE
	.align		8
        /*0090*/ 	.dword	_ZN30_INTERNAL_035134e8_4_k_cu_main4cuda3std6ranges3__45__cpo6cbeginE
	.align		8
        /*0098*/ 	.dword	_ZN30_INTERNAL_035134e8_4_k_cu_main4cuda3std6ranges3__45__cpo4cendE
	.align		8
        /*00a0*/ 	.dword	_ZN30_INTERNAL_035134e8_4_k_cu_main4cuda3std6ranges3__45__cpo7advanceE
	.align		8
        /*00a8*/ 	.dword	_ZN30_INTERNAL_035134e8_4_k_cu_main4cuda3std6ranges3__45__cpo9iter_swapE
	.align		8
        /*00b0*/ 	.dword	_ZN30_INTERNAL_035134e8_4_k_cu_main4cuda3std6ranges3__45__cpo4nextE
	.align		8
        /*00b8*/ 	.dword	_ZN30_INTERNAL_035134e8_4_k_cu_main4cuda3std6ranges3__45__cpo4prevE
	.align		8
        /*00c0*/ 	.dword	_ZN30_INTERNAL_035134e8_4_k_cu_main4cuda3std6ranges3__45__cpo4dataE
	.align		8
        /*00c8*/ 	.dword	_ZN30_INTERNAL_035134e8_4_k_cu_main4cuda3std6ranges3__45__cpo5cdataE
	.align		8
        /*00d0*/ 	.dword	_ZN30_INTERNAL_035134e8_4_k_cu_main4cuda3std6ranges3__45__cpo4sizeE
	.align		8
        /*00d8*/ 	.dword	_ZN30_INTERNAL_035134e8_4_k_cu_main4cuda3std6ranges3__45__cpo5ssizeE
	.align		8
        /*00e0*/ 	.dword	_ZN30_INTERNAL_035134e8_4_k_cu_main4cuda3std6ranges3__45__cpo8distanceE
	.align		8
        /*00e8*/ 	.dword	_ZN30_INTERNAL_035134e8_4_k_cu_main6thrust24THRUST_300001_SM_1000_NS8cuda_cub3parE
	.align		8
        /*00f0*/ 	.dword	_ZN30_INTERNAL_035134e8_4_k_cu_main6thrust24THRUST_300001_SM_1000_NS8cuda_cub10par_nosyncE
	.align		8
        /*00f8*/ 	.dword	_ZN30_INTERNAL_035134e8_4_k_cu_main6thrust24THRUST_300001_SM_1000_NS6system6detail10sequential3seqE
	.align		8
        /*0100*/ 	.dword	_ZN30_INTERNAL_035134e8_4_k_cu_main6thrust24THRUST_300001_SM_1000_NS12placeholders2_1E
	.align		8
        /*0108*/ 	.dword	_ZN30_INTERNAL_035134e8_4_k_cu_main6thrust24THRUST_300001_SM_1000_NS12placeholders2_2E
	.align		8
        /*0110*/ 	.dword	_ZN30_INTERNAL_035134e8_4_k_cu_main6thrust24THRUST_300001_SM_1000_NS12placeholders2_3E
	.align		8
        /*0118*/ 	.dword	_ZN30_INTERNAL_035134e8_4_k_cu_main6thrust24THRUST_300001_SM_1000_NS12placeholders2_4E
	.align		8
        /*0120*/ 	.dword	_ZN30_INTERNAL_035134e8_4_k_cu_main6thrust24THRUST_300001_SM_1000_NS12placeholders2_5E
	.align		8
        /*0128*/ 	.dword	_ZN30_INTERNAL_035134e8_4_k_cu_main6thrust24THRUST_300001_SM_1000_NS12placeholders2_6E
	.align		8
        /*0130*/ 	.dword	_ZN30_INTERNAL_035134e8_4_k_cu_main6thrust24THRUST_300001_SM_1000_NS12placeholders2_7E
	.align		8
        /*0138*/ 	.dword	_ZN30_INTERNAL_035134e8_4_k_cu_main6thrust24THRUST_300001_SM_1000_NS12placeholders2_8E
	.align		8
        /*0140*/ 	.dword	_ZN30_INTERNAL_035134e8_4_k_cu_main6thrust24THRUST_300001_SM_1000_NS12placeholders2_9E
	.align		8
        /*0148*/ 	.dword	_ZN30_INTERNAL_035134e8_4_k_cu_main6thrust24THRUST_300001_SM_1000_NS12placeholders3_10E
	.align		8
        /*0150*/ 	.dword	_ZN30_INTERNAL_035134e8_4_k_cu_main6thrust24THRUST_300001_SM_1000_NS3seqE


//--------------------- .text._ZN3cub18CUB_300001_SM_10006detail9transform16transform_kernelINS2_10policy_hubILb1EN4cuda3std3__45tupleIJN6thrust24THRUST_300001_SM_1000_NS6detail15normal_iteratorINSA_10device_ptrIfEEEESF_EEEE10policy1000El5saxpySF_JPfSK_EEEvT0_iT1_T2_DpNS2_10kernel_argIT3_EE --------------------------
	.section	.text._ZN3cub18CUB_300001_SM_10006detail9transform16transform_kernelINS2_10policy_hubILb1EN4cuda3std3__45tupleIJN6thrust24THRUST_300001_SM_1000_NS6detail15normal_iteratorINSA_10device_ptrIfEEEESF_EEEE10policy1000El5saxpySF_JPfSK_EEEvT0_iT1_T2_DpNS2_10kernel_argIT3_EE,"ax",@progbits
	.align	128
        .global         _ZN3cub18CUB_300001_SM_10006detail9transform16transform_kernelINS2_10policy_hubILb1EN4cuda3std3__45tupleIJN6thrust24THRUST_300001_SM_1000_NS6detail15normal_iteratorINSA_10device_ptrIfEEEESF_EEEE10policy1000El5saxpySF_JPfSK_EEEvT0_iT1_T2_DpNS2_10kernel_argIT3_EE
        .type           _ZN3cub18CUB_300001_SM_10006detail9transform16transform_kernelINS2_10policy_hubILb1EN4cuda3std3__45tupleIJN6thrust24THRUST_300001_SM_1000_NS6detail15normal_iteratorINSA_10device_ptrIfEEEESF_EEEE10policy1000El5saxpySF_JPfSK_EEEvT0_iT1_T2_DpNS2_10kernel_argIT3_EE,@function
        .size           _ZN3cub18CUB_300001_SM_10006detail9transform16transform_kernelINS2_10policy_hubILb1EN4cuda3std3__45tupleIJN6thrust24THRUST_300001_SM_1000_NS6detail15normal_iteratorINSA_10device_ptrIfEEEESF_EEEE10policy1000El5saxpySF_JPfSK_EEEvT0_iT1_T2_DpNS2_10kernel_argIT3_EE,(.L_x_49 - _ZN3cub18CUB_300001_SM_10006detail9transform16transform_kernelINS2_10policy_hubILb1EN4cuda3std3__45tupleIJN6thrust24THRUST_300001_SM_1000_NS6detail15normal_iteratorINSA_10device_ptrIfEEEESF_EEEE10policy1000El5saxpySF_JPfSK_EEEvT0_iT1_T2_DpNS2_10kernel_argIT3_EE)
        .other          _ZN3cub18CUB_300001_SM_10006detail9transform16transform_kernelINS2_10policy_hubILb1EN4cuda3std3__45tupleIJN6thrust24THRUST_300001_SM_1000_NS6detail15normal_iteratorINSA_10device_ptrIfEEEESF_EEEE10policy1000El5saxpySF_JPfSK_EEEvT0_iT1_T2_DpNS2_10kernel_argIT3_EE,@"STO_CUDA_ENTRY STV_DEFAULT"
_ZN3cub18CUB_300001_SM_10006detail9transform16transform_kernelINS2_10policy_hubILb1EN4cuda3std3__45tupleIJN6thrust24THRUST_300001_SM_1000_NS6detail15normal_iteratorINSA_10device_ptrIfEEEESF_EEEE10policy1000El5saxpySF_JPfSK_EEEvT0_iT1_T2_DpNS2_10kernel_argIT3_EE:
.text._ZN3cub18CUB_300001_SM_10006detail9transform16transform_kernelINS2_10policy_hubILb1EN4cuda3std3__45tupleIJN6thrust24THRUST_300001_SM_1000_NS6detail15normal_iteratorINSA_10device_ptrIfEEEESF_EEEE10policy1000El5saxpySF_JPfSK_EEEvT0_iT1_T2_DpNS2_10kernel_argIT3_EE:
[----:B------:R-:W-:Y:S08]  /*0000*/  LDC R1, c[0x0][0x37c] ;  /* 0x0000df00ff017b82 */ /* 0x000ff00000000800 */
[----:B------:R-:W0:Y:S01]  /*0010*/  LDC R11, c[0x0][0x388] ;  /* 0x0000e200ff0b7b82 */ /* 0x000e220000000800 */
[----:B------:R-:W1:Y:S01]  /*0020*/  LDCU.64 UR4, c[0x0][0x380] ;  /* 0x00007000ff0477ac */ /* 0x000e620008000a00 */
[----:B------:R-:W2:Y:S01]  /*0030*/  S2R R7, SR_TID.X ;  /* 0x0000000000077919 */ /* 0x000ea20000002100 */
[----:B------:R-:W-:Y:S05]  /*0040*/  BSSY.RECONVERGENT B0, `(.L_x_0) ;  /* 0x0000029000007945 */ /* 0x000fea0003800200 */
[----:B------:R-:W3:Y:S01]  /*0050*/  S2UR UR12, SR_CTAID.X ;  /* 0x00000000000c79c3 */ /* 0x000ee20000002500 */
[----:B0-----:R-:W-:-:S04]  /*0060*/  SHF.L.U32 R5, R11, 0x7, RZ ;  /* 0x000000070b057819 */ /* 0x001fc800000006ff */
[----:B------:R-:W-:Y:S01]  /*0070*/  SHF.R.S32.HI R0, RZ, 0x1f, R5 ;  /* 0x0000001fff007819 */ /* 0x000fe20000011405 */
[----:B---3--:R-:W-:Y:S01]  /*0080*/  IMAD.WIDE.U32 R2, R5, UR12, RZ ;  /* 0x0000000c05027c25 */ /* 0x008fe2000f8e00ff */
[----:B--2---:R-:W-:-:S03]  /*0090*/  SHF.L.U32 R15, R7, 0x7, RZ ;  /* 0x00000007070f7819 */ /* 0x004fc600000006ff */
[----:B------:R-:W-:Y:S01]  /*00a0*/  IMAD R9, R0, UR12, RZ ;  /* 0x0000000c00097c24 */ /* 0x000fe2000f8e02ff */
[----:B-1----:R-:W-:-:S03]  /*00b0*/  IADD3 R4, P1, PT, -R2, UR4, RZ ;  /* 0x0000000402047c10 */ /* 0x002fc6000ff3e1ff */
[----:B------:R-:W-:Y:S01]  /*00c0*/  IMAD.IADD R9, R3, 0x1, R9 ;  /* 0x0000000103097824 */ /* 0x000fe200078e0209 */
[----:B------:R-:W-:-:S04]  /*00d0*/  ISETP.LT.U32.AND P0, PT, R4, R5, PT ;  /* 0x000000050400720c */ /* 0x000fc80003f01070 */
[----:B------:R-:W-:-:S04]  /*00e0*/  IADD3.X R13, PT, PT, ~R9, UR5, RZ, P1, !PT ;  /* 0x00000005090d7c10 */ /* 0x000fc80008ffe5ff */
[----:B------:R-:W-:-:S04]  /*00f0*/  ISETP.LT.AND.EX P0, PT, R13, R0, PT, P0 ;  /* 0x000000000d00720c */ /* 0x000fc80003f01300 */
[----:B------:R-:W-:-:S05]  /*0100*/  SEL R0, R4, R5, P0 ;  /* 0x0000000504007207 */ /* 0x000fca0000000000 */
[----:B------:R-:W-:-:S05]  /*0110*/  IMAD.SHL.U32 R4, R0, 0x4, RZ ;  /* 0x0000000400047824 */ /* 0x000fca00078e00ff */
[----:B------:R-:W-:-:S13]  /*0120*/  ISETP.GE.AND P0, PT, R15, R4, PT ;  /* 0x000000040f00720c */ /* 0x000fda0003f06270 */
[----:B------:R-:W-:Y:S05]  /*0130*/  @P0 BRA `(.L_x_1) ;  /* 0x0000000000640947 */ /* 0x000fea0003800000 */
[----:B------:R-:W0:Y:S01]  /*0140*/  LDCU.64 UR4, c[0x0][0x398] ;  /* 0x00007300ff0477ac */ /* 0x000e220008000a00 */
[C---:B------:R-:W-:Y:S01]  /*0150*/  SHF.L.U32 R6, R2.reuse, 0x2, RZ ;  /* 0x0000000202067819 */ /* 0x040fe200000006ff */
[----:B------:R-:W-:Y:S01]  /*0160*/  BSSY.RECONVERGENT B1, `(.L_x_2) ;  /* 0x000000c000017945 */ /* 0x000fe20003800200 */
[----:B------:R-:W-:Y:S01]  /*0170*/  SHF.L.U64.HI R8, R2, 0x2, R9 ;  /* 0x0000000202087819 */ /* 0x000fe20000010209 */
[----:B------:R-:W-:Y:S01]  /*0180*/  IMAD.MOV.U32 R17, RZ, RZ, R15 ;  /* 0x000000ffff117224 */ /* 0x000fe200078e000f */
[----:B0-----:R-:W-:-:S04]  /*0190*/  IADD3 R12, P0, PT, R6, UR4, RZ ;  /* 0x00000004060c7c10 */ /* 0x001fc8000ff1e0ff */
[----:B------:R-:W-:-:S03]  /*01a0*/  IADD3.X R13, PT, PT, R8, UR5, RZ, P0, !PT ;  /* 0x00000005080d7c10 */ /* 0x000fc600087fe4ff */
[----:B------:R-:W-:-:S07]  /*01b0*/  IMAD.WIDE.U32 R12, R7, 0x80, R12 ;  /* 0x00000080070c7825 */ /* 0x000fce00078e000c */
.L_x_3:
[----:B------:R-:W-:Y:S01]  /*01c0*/  IADD3 R17, PT, PT, R17, 0x4000, RZ ;  /* 0x0000400011117810 */ /* 0x000fe20007ffe0ff */
[----:B------:R0:W-:Y:S03]  /*01d0*/  CCTL.E.PF2 [R12] ;  /* 0x000000000c00798f */ /* 0x0001e60000800100 */
[----:B------:R-:W-:Y:S02]  /*01e0*/  ISETP.GE.AND P0, PT, R17, R4, PT ;  /* 0x000000041100720c */ /* 0x000fe40003f06270 */
[----:B0-----:R-:W-:-:S05]  /*01f0*/  IADD3 R12, P1, PT, R12, 0x4000, RZ ;  /* 0x000040000c0c7810 */ /* 0x001fca0007f3e0ff */
[----:B------:R-:W-:-:S06]  /*0200*/  IMAD.X R13, RZ, RZ, R13, P1 ;  /* 0x000000ffff0d7224 */ /* 0x000fcc00008e060d */
[----:B------:R-:W-:Y:S05]  /*0210*/  @!P0 BRA `(.L_x_3) ;  /* 0xfffffffc00e88947 */ /* 0x000fea000383ffff */
[----:B------:R-:W-:Y:S05]  /*0220*/  BSYNC.RECONVERGENT B1 ;  /* 0x0000000000017941 */ /* 0x000fea0003800200 */
.L_x_2:
[----:B------:R-:W0:Y:S02]  /*0230*/  LDCU.64 UR4, c[0x0][0x3a8] ;  /* 0x00007500ff0477ac */ /* 0x000e240008000a00 */
[----:B0-----:R-:W-:-:S04]  /*0240*/  IADD3 R12, P0, PT, R6, UR4, RZ ;  /* 0x00000004060c7c10 */ /* 0x001fc8000ff1e0ff */
[----:B------:R-:W-:-:S03]  /*0250*/  IADD3.X R13, PT, PT, R8, UR5, RZ, P0, !PT ;  /* 0x00000005080d7c10 */ /* 0x000fc600087fe4ff */
[----:B------:R-:W-:-:S07]  /*0260*/  IMAD.WIDE.U32 R12, R7, 0x80, R12 ;  /* 0x00000080070c7825 */ /* 0x000fce00078e000c */
.L_x_4:
[----:B------:R-:W-:Y:S01]  /*0270*/  IADD3 R15, PT, PT, R15, 0x4000, RZ ;  /* 0x000040000f0f7810 */ /* 0x000fe20007ffe0ff */
[----:B------:R0:W-:Y:S03]  /*0280*/  CCTL.E.PF2 [R12] ;  /* 0x000000000c00798f */ /* 0x0001e60000800100 */
[----:B------:R-:W-:Y:S02]  /*0290*/  ISETP.GE.AND P0, PT, R15, R4, PT ;  /* 0x000000040f00720c */ /* 0x000fe40003f06270 */
[----:B0-----:R-:W-:-:S05]  /*02a0*/  IADD3 R12, P1, PT, R12, 0x4000, RZ ;  /* 0x000040000c0c7810 */ /* 0x001fca0007f3e0ff */
[----:B------:R-:W-:-:S06]  /*02b0*/  IMAD.X R13, RZ, RZ, R13, P1 ;  /* 0x000000ffff0d7224 */ /* 0x000fcc00008e060d */
[----:B------:R-:W-:Y:S05]  /*02c0*/  @!P0 BRA `(.L_x_4) ;  /* 0xfffffffc00e88947 */ /* 0x000fea000383ffff */
.L_x_1:
[----:B------:R-:W-:Y:S05]  /*02d0*/  BSYNC.RECONVERGENT B0 ;  /* 0x0000000000007941 */ /* 0x000fea0003800200 */
.L_x_0:
[----:B------:R-:W0:Y:S01]  /*02e0*/  LDCU.128 UR8, c[0x0][0x390] ;  /* 0x00007200ff0877ac */ /* 0x000e220008000c00 */
[----:B------:R-:W-:Y:S02]  /*02f0*/  ISETP.NE.AND P0, PT, R5, R0, PT ;  /* 0x000000000500720c */ /* 0x000fe40003f05270 */
[C---:B------:R-:W-:Y:S01]  /*0300*/  SHF.L.U32 R8, R2.reuse, 0x2, RZ ;  /* 0x0000000202087819 */ /* 0x040fe200000006ff */
[----:B------:R-:W1:Y:S01]  /*0310*/  LDCU.64 UR6, c[0x0][0x3a8] ;  /* 0x00007500ff0677ac */ /* 0x000e620008000a00 */
[----:B------:R-:W-:Y:S02]  /*0320*/  SHF.L.U64.HI R9, R2, 0x2, R9 ;  /* 0x0000000202097819 */ /* 0x000fe40000010209 */
[C---:B------:R-:W-:Y:S01]  /*0330*/  R2UR UR13, R8.reuse ;  /* 0x00000000080d72ca */ /* 0x040fe200000e0000 */
[----:B------:R-:W2:Y:S01]  /*0340*/  LDCU.64 UR14, c[0x0][0x358] ;  /* 0x00006b00ff0e77ac */ /* 0x000ea20008000a00 */
[----:B------:R-:W-:Y:S02]  /*0350*/  R2UR UR16, R9 ;  /* 0x00000000091072ca */ /* 0x000fe400000e0000 */
[----:B0-----:R-:W-:-:S02]  /*0360*/  IADD3 R4, P2, PT, R8, UR10, RZ ;  /* 0x0000000a08047c10 */ /* 0x001fc4000ff5e0ff */
[C---:B-1----:R-:W-:Y:S02]  /*0370*/  IADD3 R2, P3, PT, R8.reuse, UR6, RZ ;  /* 0x0000000608027c10 */ /* 0x042fe4000ff7e0ff */
[----:B------:R-:W-:Y:S02]  /*0380*/  IADD3 R8, P1, PT, R8, UR8, RZ ;  /* 0x0000000808087c10 */ /* 0x000fe4000ff3e0ff */
[C---:B------:R-:W-:Y:S02]  /*0390*/  IADD3.X R5, PT, PT, R9.reuse, UR11, RZ, P2, !PT ;  /* 0x0000000b09057c10 */ /* 0x040fe400097fe4ff */
[C---:B------:R-:W-:Y:S02]  /*03a0*/  IADD3.X R3, PT, PT, R9.reuse, UR7, RZ, P3, !PT ;  /* 0x0000000709037c10 */ /* 0x040fe40009ffe4ff */
[----:B------:R-:W-:Y:S01]  /*03b0*/  IADD3.X R9, PT, PT, R9, UR9, RZ, P1, !PT ;  /* 0x0000000909097c10 */ /* 0x000fe20008ffe4ff */
[----:B--2---:R-:W-:Y:S06]  /*03c0*/  @!P0 BRA `(.L_x_5) ;  /* 0x0000000c007c8947 */ /* 0x004fec0003800000 */
[----:B------:R-:W-:-:S13]  /*03d0*/  ISETP.GE.AND P0, PT, R11, 0x1, PT ;  /* 0x000000010b00780c */ /* 0x000fda0003f06270 */
[----:B------:R-:W-:Y:S05]  /*03e0*/  @!P0 EXIT ;  /* 0x000000000000894d */ /* 0x000fea0003800000 */
[----:B------:R-:W0:Y:S01]  /*03f0*/  LDCU UR4, c[0x0][0x38c] ;  /* 0x00007180ff0477ac */ /* 0x000e220008000800 */
[C---:B------:R-:W-:Y:S01]  /*0400*/  ISETP.GE.U32.AND P0, PT, R11.reuse, 0x8, PT ;  /* 0x000000080b00780c */ /* 0x040fe20003f06070 */
[----:B------:R-:W-:Y:S01]  /*0410*/  IMAD.MOV.U32 R10, RZ, RZ, RZ ;  /* 0x000000ffff0a7224 */ /* 0x000fe200078e00ff */
[----:B------:R-:W-:Y:S02]  /*0420*/  LOP3.LUT R18, R11, 0x7, RZ, 0xc0, !PT ;  /* 0x000000070b127812 */ /* 0x000fe400078ec0ff */
[----:B0-----:R-:W-:-:S09]  /*0430*/  I2FP.F32.S32 R6, UR4 ;  /* 0x0000000400067c45 */ /* 0x001fd20008201400 */
[----:B------:R-:W-:Y:S05]  /*0440*/  @!P0 BRA `(.L_x_6) ;  /* 0x00000008001c8947 */ /* 0x000fea0003800000 */
[----:B------:R-:W-:-:S13]  /*0450*/  ISETP.GE.AND P1, PT, R7, R0, PT ;  /* 0x000000000700720c */ /* 0x000fda0003f26270 */
[----:B------:R-:W-:-:S04]  /*0460*/  @!P1 IMAD.WIDE.U32 R20, R7, 0x4, R4 ;  /* 0x0000000407149825 */ /* 0x000fc800078e0004 */
[C---:B------:R-:W-:Y:S02]  /*0470*/  @!P1 IMAD.WIDE.U32 R22, R7.reuse, 0x4, R2 ;  /* 0x0000000407169825 */ /* 0x040fe400078e0002 */
[----:B------:R-:W2:Y:S04]  /*0480*/  @!P1 LDG.E R21, desc[UR14][R20.64] ;  /* 0x0000000e14159981 */ /* 0x000ea8000c1e1900 */
[----:B------:R-:W2:Y:S01]  /*0490*/  @!P1 LDG.E R23, desc[UR14][R22.64] ;  /* 0x0000000e16179981 */ /* 0x000ea2000c1e1900 */
[C---:B------:R-:W-:Y:S01]  /*04a0*/  IADD3 R19, PT, PT, R7.reuse, 0x80, RZ ;  /* 0x0000008007137810 */ /* 0x040fe20007ffe0ff */
[----:B------:R-:W-:-:S03]  /*04b0*/  @!P1 IMAD.WIDE.U32 R16, R7, 0x4, R8 ;  /* 0x0000000407109825 */ /* 0x000fc600078e0008 */
[C---:B------:R-:W-:Y:S01]  /*04c0*/  ISETP.GE.AND P0, PT, R19.reuse, R0, PT ;  /* 0x000000001300720c */ /* 0x040fe20003f06270 */
[----:B------:R-:W-:-:S04]  /*04d0*/  IMAD.WIDE R14, R19, 0x4, R4 ;  /* 0x00000004130e7825 */ /* 0x000fc800078e0204 */
[----:B------:R-:W-:-:S04]  /*04e0*/  IMAD.WIDE R12, R19, 0x4, R2 ;  /* 0x00000004130c7825 */ /* 0x000fc800078e0202 */
[----:B--2---:R-:W-:-:S05]  /*04f0*/  @!P1 FFMA R25, R6, R21, R23 ;  /* 0x0000001506199223 */ /* 0x004fca0000000017 */
[----:B------:R0:W-:Y:S04]  /*0500*/  @!P1 STG.E desc[UR14][R16.64], R25 ;  /* 0x0000001910009986 */ /* 0x0001e8000c10190e */
[----:B------:R-:W2:Y:S04]  /*0510*/  @!P0 LDG.E R27, desc[UR14][R14.64] ;  /* 0x0000000e0e1b8981 */ /* 0x000ea8000c1e1900 */
[----:B------:R-:W2:Y:S01]  /*0520*/  @!P0 LDG.E R29, desc[UR14][R12.64] ;  /* 0x0000000e0c1d8981 */ /* 0x000ea2000c1e1900 */
[C---:B------:R-:W-:Y:S01]  /*0530*/  VIADD R21, R7.reuse, 0x100 ;  /* 0x0000010007157836 */ /* 0x040fe20000000000 */
[C---:B------:R-:W-:Y:S01]  /*0540*/  IADD3 R23, PT, PT, R7.reuse, 0x180, RZ ;  /* 0x0000018007177810 */ /* 0x040fe20007ffe0ff */
[C---:B------:R-:W-:Y:S01]  /*0550*/  VIADD R10, R7.reuse, 0x200 ;  /* 0x00000200070a7836 */ /* 0x040fe20000000000 */
[----:B0-----:R-:W-:Y:S01]  /*0560*/  IADD3 R25, PT, PT, R7, 0x380, RZ ;  /* 0x0000038007197810 */ /* 0x001fe20007ffe0ff */
[----:B------:R-:W-:Y:S01]  /*0570*/  IMAD.WIDE R16, R19, 0x4, R8 ;  /* 0x0000000413107825 */ /* 0x000fe200078e0208 */
[-C--:B------:R-:W-:Y:S01]  /*0580*/  ISETP.GE.AND P6, PT, R21, R0.reuse, PT ;  /* 0x000000001500720c */ /* 0x080fe20003fc6270 */
[----:B------:R-:W-:Y:S01]  /*0590*/  BSSY.RECONVERGENT B0, `(.L_x_7) ;  /* 0x0000011000007945 */ /* 0x000fe20003800200 */
[-C--:B------:R-:W-:Y:S01]  /*05a0*/  ISETP.GE.AND P5, PT, R23, R0.reuse, PT ;  /* 0x000000001700720c */ /* 0x080fe20003fa6270 */
[----:B------:R-:W-:Y:S01]  /*05b0*/  VIADD R23, R7, 0x300 ;  /* 0x0000030007177836 */ /* 0x000fe20000000000 */
[----:B------:R-:W-:-:S02]  /*05c0*/  ISETP.GE.AND P4, PT, R10, R0, PT ;  /* 0x000000000a00720c */ /* 0x000fc40003f86270 */
[----:B------:R-:W-:Y:S02]  /*05d0*/  IADD3 R21, PT, PT, R7, 0x280, RZ ;  /* 0x0000028007157810 */ /* 0x000fe40007ffe0ff */
[----:B------:R-:W-:Y:S02]  /*05e0*/  LOP3.LUT R10, R11, 0x7ffffff8, RZ, 0xc0, !PT ;  /* 0x7ffffff80b0a7812 */ /* 0x000fe400078ec0ff */
[-C--:B------:R-:W-:Y:S02]  /*05f0*/  ISETP.GE.AND P3, PT, R21, R0.reuse, PT ;  /* 0x000000001500720c */ /* 0x080fe40003f66270 */
[-C--:B------:R-:W-:Y:S02]  /*0600*/  ISETP.GE.AND P2, PT, R23, R0.reuse, PT ;  /* 0x000000001700720c */ /* 0x080fe40003f46270 */
[----:B------:R-:W-:Y:S01]  /*0610*/  ISETP.GE.AND P1, PT, R25, R0, PT ;  /* 0x000000001900720c */ /* 0x000fe20003f26270 */
[----:B--2---:R-:W-:-:S05]  /*0620*/  @!P0 FFMA R27, R6, R27, R29 ;  /* 0x0000001b061b8223 */ /* 0x004fca000000001d */
[----:B------:R0:W-:Y:S01]  /*0630*/  @!P0 STG.E desc[UR14][R16.64], R27 ;  /* 0x0000001b10008986 */ /* 0x0001e2000c10190e */
[----:B------:R-:W-:Y:S01]  /*0640*/  ISETP.NE.AND P0, PT, R10, 0x8, PT ;  /* 0x000000080a00780c */ /* 0x000fe20003f05270 */
[----:B------:R-:W-:-:S12]  /*0650*/  @P6 BRA `(.L_x_8) ;  /* 0x0000000000106947 */ /* 0x000fd80003800000 */
[----:B------:R-:W2:Y:S04]  /*0660*/  LDG.E R11, desc[UR14][R14.64+0x200] ;  /* 0x0002000e0e0b7981 */ /* 0x000ea8000c1e1900 */
[----:B------:R-:W2:Y:S02]  /*0670*/  LDG.E R19, desc[UR14][R12.64+0x200] ;  /* 0x0002000e0c137981 */ /* 0x000ea4000c1e1900 */
[----:B--2---:R-:W-:-:S05]  /*0680*/  FFMA R11, R6, R11, R19 ;  /* 0x0000000b060b7223 */ /* 0x004fca0000000013 */
[----:B------:R1:W-:Y:S02]  /*0690*/  STG.E desc[UR14][R16.64+0x200], R11 ;  /* 0x0002000b10007986 */ /* 0x0003e4000c10190e */
.L_x_8:
[----:B------:R-:W-:Y:S05]  /*06a0*/  BSYNC.RECONVERGENT B0 ;  /* 0x0000000000007941 */ /* 0x000fea0003800200 */
.L_x_7:
[----:B------:R-:W-:Y:S04]  /*06b0*/  BSSY.RECONVERGENT B0, `(.L_x_9) ;  /* 0x0000006000007945 */ /* 0x000fe80003800200 */
[----:B------:R-:W-:Y:S05]  /*06c0*/  @P5 BRA `(.L_x_10) ;  /* 0x0000000000105947 */ /* 0x000fea0003800000 */
[----:B-1----:R-:W2:Y:S04]  /*06d0*/  LDG.E R11, desc[UR14][R14.64+0x400] ;  /* 0x0004000e0e0b7981 */ /* 0x002ea8000c1e1900 */
[----:B------:R-:W2:Y:S02]  /*06e0*/  LDG.E R19, desc[UR14][R12.64+0x400] ;  /* 0x0004000e0c137981 */ /* 0x000ea4000c1e1900 */
[----:B--2---:R-:W-:-:S05]  /*06f0*/  FFMA R11, R6, R11, R19 ;  /* 0x0000000b060b7223 */ /* 0x004fca0000000013 */
[----:B------:R2:W-:Y:S02]  /*0700*/  STG.E desc[UR14][R16.64+0x400], R11 ;  /* 0x0004000b10007986 */ /* 0x0005e4000c10190e */
.L_x_10:
[----:B------:R-:W-:Y:S05]  /*0710*/  BSYNC.RECONVERGENT B0 ;  /* 0x0000000000007941 */ /* 0x000fea0003800200 */
.L_x_9:
[----:B------:R-:W-:Y:S04]  /*0720*/  BSSY.RECONVERGENT B0, `(.L_x_11) ;  /* 0x0000006000007945 */ /* 0x000fe80003800200 */
[----:B------:R-:W-:Y:S05]  /*0730*/  @P4 BRA `(.L_x_12) ;  /* 0x0000000000104947 */ /* 0x000fea0003800000 */
[----:B-12---:R-:W2:Y:S04]  /*0740*/  LDG.E R11, desc[UR14][R14.64+0x600] ;  /* 0x0006000e0e0b7981 */ /* 0x006ea8000c1e1900 */
[----:B------:R-:W2:Y:S02]  /*0750*/  LDG.E R19, desc[UR14][R12.64+0x600] ;  /* 0x0006000e0c137981 */ /* 0x000ea4000c1e1900 */
[----:B--2---:R-:W-:-:S05]  /*0760*/  FFMA R11, R6, R11, R19 ;  /* 0x0000000b060b7223 */ /* 0x004fca0000000013 */
[----:B------:R3:W-:Y:S02]  /*0770*/  STG.E desc[UR14][R16.64+0x600], R11 ;  /* 0x0006000b10007986 */ /* 0x0007e4000c10190e */
.L_x_12:
[----:B------:R-:W-:Y:S05]  /*0780*/  BSYNC.RECONVERGENT B0 ;  /* 0x0000000000007941 */ /* 0x000fea0003800200 */
.L_x_11:
[----:B------:R-:W-:Y:S04]  /*0790*/  BSSY.RECONVERGENT B0, `(.L_x_13) ;  /* 0x0000006000007945 */ /* 0x000fe80003800200 */
[----:B------:R-:W-:Y:S05]  /*07a0*/  @P3 BRA `(.L_x_14) ;  /* 0x0000000000103947 */ /* 0x000fea0003800000 */
[----:B-123--:R-:W2:Y:S04]  /*07b0*/  LDG.E R11, desc[UR14][R14.64+0x800] ;  /* 0x0008000e0e0b7981 */ /* 0x00eea8000c1e1900 */
[----:B------:R-:W2:Y:S02]  /*07c0*/  LDG.E R19, desc[UR14][R12.64+0x800] ;  /* 0x0008000e0c137981 */ /* 0x000ea4000c1e1900 */
[----:B--2---:R-:W-:-:S05]  /*07d0*/  FFMA R11, R6, R11, R19 ;  /* 0x0000000b060b7223 */ /* 0x004fca0000000013 */
[----:B------:R4:W-:Y:S02]  /*07e0*/  STG.E desc[UR14][R16.64+0x800], R11 ;  /* 0x0008000b10007986 */ /* 0x0009e4000c10190e */
.L_x_14:
[----:B------:R-:W-:Y:S05]  /*07f0*/  BSYNC.RECONVERGENT B0 ;  /* 0x0000000000007941 */ /* 0x000fea0003800200 */
.L_x_13:
[----:B------:R-:W-:Y:S04]  /*0800*/  BSSY.RECONVERGENT B0, `(.L_x_15) ;  /* 0x0000006000007945 */ /* 0x000fe80003800200 */
[----:B------:R-:W-:Y:S05]  /*0810*/  @P2 BRA `(.L_x_16) ;  /* 0x0000000000102947 */ /* 0x000fea0003800000 */
[----:B-1234-:R-:W2:Y:S04]  /*0820*/  LDG.E R11, desc[UR14][R14.64+0xa00] ;  /* 0x000a000e0e0b7981 */ /* 0x01eea8000c1e1900 */
[----:B------:R-:W2:Y:S02]  /*0830*/  LDG.E R19, desc[UR14][R12.64+0xa00] ;  /* 0x000a000e0c137981 */ /* 0x000ea4000c1e1900 */
[----:B--2---:R-:W-:-:S05]  /*0840*/  FFMA R11, R6, R11, R19 ;  /* 0x0000000b060b7223 */ /* 0x004fca0000000013 */
[----:B------:R1:W-:Y:S02]  /*0850*/  STG.E desc[UR14][R16.64+0xa00], R11 ;  /* 0x000a000b10007986 */ /* 0x0003e4000c10190e */
.L_x_16:
[----:B------:R-:W-:Y:S05]  /*0860*/  BSYNC.RECONVERGENT B0 ;  /* 0x0000000000007941 */ /* 0x000fea0003800200 */
.L_x_15:
[----:B------:R-:W-:Y:S04]  /*0870*/  BSSY.RECONVERGENT B0, `(.L_x_17) ;  /* 0x0000006000007945 */ /* 0x000fe80003800200 */
[----:B------:R-:W-:Y:S05]  /*0880*/  @P1 BRA `(.L_x_18) ;  /* 0x0000000000101947 */ /* 0x000fea0003800000 */
[----:B------:R-:W1:Y:S04]  /*0890*/  LDG.E R15, desc[UR14][R14.64+0xc00] ;  /* 0x000c000e0e0f7981 */ /* 0x000e68000c1e1900 */
[----:B------:R-:W1:Y:S02]  /*08a0*/  LDG.E R13, desc[UR14][R12.64+0xc00] ;  /* 0x000c000e0c0d7981 */ /* 0x000e64000c1e1900 */
[----:B-1234-:R-:W-:-:S05]  /*08b0*/  FFMA R11, R6, R15, R13 ;  /* 0x0000000f060b7223 */ /* 0x01efca000000000d */
[----:B------:R1:W-:Y:S02]  /*08c0*/  STG.E desc[UR14][R16.64+0xc00], R11 ;  /* 0x000c000b10007986 */ /* 0x0003e4000c10190e */
.L_x_18:
[----:B------:R-:W-:Y:S05]  /*08d0*/  BSYNC.RECONVERGENT B0 ;  /* 0x0000000000007941 */ /* 0x000fea0003800200 */
.L_x_17:
[----:B------:R-:W-:Y:S05]  /*08e0*/  @!P0 BRA `(.L_x_6) ;  /* 0x0000000000f48947 */ /* 0x000fea0003800000 */
[----:B-1234-:R-:W-:-:S07]  /*08f0*/  IMAD.MOV.U32 R11, RZ, RZ, 0x8 ;  /* 0x00000008ff0b7424 */ /* 0x01efce00078e00ff */
.L_x_21:
[----:B0-----:R-:W-:-:S04]  /*0900*/  LEA R19, R11, R7, 0x7 ;  /* 0x000000070b137211 */ /* 0x001fc800078e38ff */
[----:B------:R-:W-:-:S13]  /*0910*/  ISETP.GE.AND P0, PT, R19, R0, PT ;  /* 0x000000001300720c */ /* 0x000fda0003f06270 */
[----:B------:R-:W-:-:S04]  /*0920*/  @!P0 IMAD.WIDE.U32 R14, R19, 0x4, R4 ;  /* 0x00000004130e8825 */ /* 0x000fc800078e0004 */
[C---:B------:R-:W-:Y:S02]  /*0930*/  @!P0 IMAD.WIDE.U32 R22, R19.reuse, 0x4, R2 ;  /* 0x0000000413168825 */ /* 0x040fe400078e0002 */
[----:B------:R-:W2:Y:S04]  /*0940*/  @!P0 LDG.E R15, desc[UR14][R14.64] ;  /* 0x0000000e0e0f8981 */ /* 0x000ea8000c1e1900 */
[----:B------:R-:W2:Y:S01]  /*0950*/  @!P0 LDG.E R23, desc[UR14][R22.64] ;  /* 0x0000000e16178981 */ /* 0x000ea2000c1e1900 */
[C---:B------:R-:W-:Y:S02]  /*0960*/  VIADD R29, R19.reuse, 0x80 ;  /* 0x00000080131d7836 */ /* 0x040fe40000000000 */
[----:B------:R-:W-:-:S03]  /*0970*/  @!P0 IMAD.WIDE.U32 R20, R19, 0x4, R8 ;  /* 0x0000000413148825 */ /* 0x000fc600078e0008 */
[C---:B------:R-:W-:Y:S01]  /*0980*/  ISETP.GE.AND P1, PT, R29.reuse, R0, PT ;  /* 0x000000001d00720c */ /* 0x040fe20003f26270 */
[----:B0-----:R-:W-:-:S04]  /*0990*/  IMAD.WIDE R16, R29, 0x4, R4 ;  /* 0x000000041d107825 */ /* 0x001fc800078e0204 */
[----:B------:R-:W-:-:S04]  /*09a0*/  IMAD.WIDE R12, R29, 0x4, R2 ;  /* 0x000000041d0c7825 */ /* 0x000fc800078e0202 */
[----:B--2---:R-:W-:-:S05]  /*09b0*/  @!P0 FFMA R24, R6, R15, R23 ;  /* 0x0000000f06188223 */ /* 0x004fca0000000017 */
[----:B------:R0:W-:Y:S04]  /*09c0*/  @!P0 STG.E desc[UR14][R20.64], R24 ;  /* 0x0000001814008986 */ /* 0x0001e8000c10190e */
[----:B------:R-:W2:Y:S04]  /*09d0*/  @!P1 LDG.E R25, desc[UR14][R16.64] ;  /* 0x0000000e10199981 */ /* 0x000ea8000c1e1900 */
[----:B------:R-:W2:Y:S01]  /*09e0*/  @!P1 LDG.E R27, desc[UR14][R12.64] ;  /* 0x0000000e0c1b9981 */ /* 0x000ea2000c1e1900 */
[----:B------:R-:W-:-:S04]  /*09f0*/  IADD3 R15, PT, PT, R19, 0x100, RZ ;  /* 0x00000100130f7810 */ /* 0x000fc80007ffe0ff */
[----:B------:R-:W-:Y:S01]  /*0a00*/  ISETP.GE.AND P0, PT, R15, R0, PT ;  /* 0x000000000f00720c */ /* 0x000fe20003f06270 */
[----:B------:R-:W-:-:S04]  /*0a10*/  IMAD.WIDE R14, R29, 0x4, R8 ;  /* 0x000000041d0e7825 */ /* 0x000fc800078e0208 */
[----:B--2---:R-:W-:-:S05]  /*0a20*/  @!P1 FFMA R29, R6, R25, R27 ;  /* 0x00000019061d9223 */ /* 0x004fca000000001b */
[----:B------:R1:W-:Y:S04]  /*0a30*/  @!P1 STG.E desc[UR14][R14.64], R29 ;  /* 0x0000001d0e009986 */ /* 0x0003e8000c10190e */
[----:B------:R-:W2:Y:S04]  /*0a40*/  @!P0 LDG.E R25, desc[UR14][R16.64+0x200] ;  /* 0x0002000e10198981 */ /* 0x000ea8000c1e1900 */
[----:B------:R-:W2:Y:S01]  /*0a50*/  @!P0 LDG.E R27, desc[UR14][R12.64+0x200] ;  /* 0x0002000e0c1b8981 */ /* 0x000ea2000c1e1900 */
[----:B------:R-:W-:-:S05]  /*0a60*/  VIADD R23, R19, 0x180 ;  /* 0x0000018013177836 */ /* 0x000fca0000000000 */
[----:B------:R-:W-:Y:S01]  /*0a70*/  ISETP.GE.AND P1, PT, R23, R0, PT ;  /* 0x000000001700720c */ /* 0x000fe20003f26270 */
[----:B--2---:R-:W-:-:S05]  /*0a80*/  @!P0 FFMA R27, R6, R25, R27 ;  /* 0x00000019061b8223 */ /* 0x004fca000000001b */
[----:B------:R2:W-:Y:S07]  /*0a90*/  @!P0 STG.E desc[UR14][R14.64+0x200], R27 ;  /* 0x0002001b0e008986 */ /* 0x0005ee000c10190e */
[----:B------:R-:W1:Y:S04]  /*0aa0*/  @!P1 LDG.E R23, desc[UR14][R16.64+0x400] ;  /* 0x0004000e10179981 */ /* 0x000e68000c1e1900 */
[----:B------:R-:W1:Y:S01]  /*0ab0*/  @!P1 LDG.E R25, desc[UR14][R12.64+0x400] ;  /* 0x0004000e0c199981 */ /* 0x000e62000c1e1900 */
[----:B0-----:R-:W-:-:S04]  /*0ac0*/  IADD3 R21, PT, PT, R19, 0x200, RZ ;  /* 0x0000020013157810 */ /* 0x001fc80007ffe0ff */
[----:B------:R-:W-:Y:S01]  /*0ad0*/  ISETP.GE.AND P0, PT, R21, R0, PT ;  /* 0x000000001500720c */ /* 0x000fe20003f06270 */
[----:B------:R-:W-:Y:S02]  /*0ae0*/  VIADD R21, R19, 0x280 ;  /* 0x0000028013157836 */ /* 0x000fe40000000000 */
[----:B-1----:R-:W-:-:S05]  /*0af0*/  @!P1 FFMA R29, R6, R23, R25 ;  /* 0x00000017061d9223 */ /* 0x002fca0000000019 */
[----:B------:R0:W-:Y:S05]  /*0b00*/  @!P1 STG.E desc[UR14][R14.64+0x400], R29 ;  /* 0x0004001d0e009986 */ /* 0x0001ea000c10190e */
[----:B------:R-:W2:Y:S04]  /*0b10*/  @!P0 LDG.E R23, desc[UR14][R16.64+0x600] ;  /* 0x0006000e10178981 */ /* 0x000ea8000c1e1900 */
[----:B------:R-:W2:Y:S01]  /*0b20*/  @!P0 LDG.E R25, desc[UR14][R12.64+0x600] ;  /* 0x0006000e0c198981 */ /* 0x000ea2000c1e1900 */
[----:B------:R-:W-:-:S02]  /*0b30*/  ISETP.GE.AND P1, PT, R21, R0, PT ;  /* 0x000000001500720c */ /* 0x000fc40003f26270 */
[----:B------:R-:W-:Y:S01]  /*0b40*/  IADD3 R21, PT, PT, R19, 0x300, RZ ;  /* 0x0000030013157810 */ /* 0x000fe20007ffe0ff */
[----:B--2---:R-:W-:-:S05]  /*0b50*/  @!P0 FFMA R27, R6, R23, R25 ;  /* 0x00000017061b8223 */ /* 0x004fca0000000019 */
[----:B------:R0:W-:Y:S05]  /*0b60*/  @!P0 STG.E desc[UR14][R14.64+0x600], R27 ;  /* 0x0006001b0e008986 */ /* 0x0001ea000c10190e */
[----:B------:R-:W2:Y:S04]  /*0b70*/  @!P1 LDG.E R23, desc[UR14][R16.64+0x800] ;  /* 0x0008000e10179981 */ /* 0x000ea8000c1e1900 */
[----:B------:R-:W2:Y:S01]  /*0b80*/  @!P1 LDG.E R25, desc[UR14][R12.64+0x800] ;  /* 0x0008000e0c199981 */ /* 0x000ea2000c1e1900 */
[----:B------:R-:W-:Y:S01]  /*0b90*/  ISETP.GE.AND P0, PT, R21, R0, PT ;  /* 0x000000001500720c */ /* 0x000fe20003f06270 */
[----:B--2---:R-:W-:-:S05]  /*0ba0*/  @!P1 FFMA R25, R6, R23, R25 ;  /* 0x0000001706199223 */ /* 0x004fca0000000019 */
[----:B------:R0:W-:Y:S07]  /*0bb0*/  @!P1 STG.E desc[UR14][R14.64+0x800], R25 ;  /* 0x000800190e009986 */ /* 0x0001ee000c10190e */
[----:B------:R-:W2:Y:S04]  /*0bc0*/  @!P0 LDG.E R21, desc[UR14][R16.64+0xa00] ;  /* 0x000a000e10158981 */ /* 0x000ea8000c1e1900 */
[----:B------:R-:W2:Y:S01]  /*0bd0*/  @!P0 LDG.E R23, desc[UR14][R12.64+0xa00] ;  /* 0x000a000e0c178981 */ /* 0x000ea2000c1e1900 */
[----:B------:R-:W-:Y:S01]  /*0be0*/  VIADD R19, R19, 0x380 ;  /* 0x0000038013137836 */ /* 0x000fe20000000000 */
[----:B------:R-:W-:Y:S01]  /*0bf0*/  IADD3 R11, PT, PT, R11, 0x8, RZ ;  /* 0x000000080b0b7810 */ /* 0x000fe20007ffe0ff */
[----:B------:R-:W-:Y:S03]  /*0c00*/  BSSY.RECONVERGENT B0, `(.L_x_19) ;  /* 0x000000a000007945 */ /* 0x000fe60003800200 */
[----:B------:R-:W-:Y:S01]  /*0c10*/  ISETP.NE.AND P1, PT, R11, R10, PT ;  /* 0x0000000a0b00720c */ /* 0x000fe20003f25270 */
[----:B--2---:R-:W-:-:S05]  /*0c20*/  @!P0 FFMA R21, R6, R21, R23 ;  /* 0x0000001506158223 */ /* 0x004fca0000000017 */
[----:B------:R0:W-:Y:S01]  /*0c30*/  @!P0 STG.E desc[UR14][R14.64+0xa00], R21 ;  /* 0x000a00150e008986 */ /* 0x0001e2000c10190e */
[----:B------:R-:W-:-:S13]  /*0c40*/  ISETP.GE.AND P0, PT, R19, R0, PT ;  /* 0x000000001300720c */ /* 0x000fda0003f06270 */
[----:B0-----:R-:W-:Y:S05]  /*0c50*/  @P0 BRA `(.L_x_20) ;  /* 0x0000000000100947 */ /* 0x001fea0003800000 */
[----:B------:R-:W2:Y:S04]  /*0c60*/  LDG.E R17, desc[UR14][R16.64+0xc00] ;  /* 0x000c000e10117981 */ /* 0x000ea8000c1e1900 */
[----:B------:R-:W2:Y:S02]  /*0c70*/  LDG.E R13, desc[UR14][R12.64+0xc00] ;  /* 0x000c000e0c0d7981 */ /* 0x000ea4000c1e1900 */
[----:B--2---:R-:W-:-:S05]  /*0c80*/  FFMA R19, R6, R17, R13 ;  /* 0x0000001106137223 */ /* 0x004fca000000000d */
[----:B------:R0:W-:Y:S02]  /*0c90*/  STG.E desc[UR14][R14.64+0xc00], R19 ;  /* 0x000c00130e007986 */ /* 0x0001e4000c10190e */
.L_x_20:
[----:B------:R-:W-:Y:S05]  /*0ca0*/  BSYNC.RECONVERGENT B0 ;  /* 0x0000000000007941 */ /* 0x000fea0003800200 */
.L_x_19:
[----:B------:R-:W-:Y:S05]  /*0cb0*/  @P1 BRA `(.L_x_21) ;  /* 0xfffffffc00101947 */ /* 0x000fea000383ffff */
.L_x_6:
[----:B------:R-:W-:-:S13]  /*0cc0*/  ISETP.NE.AND P0, PT, R18, RZ, PT ;  /* 0x000000ff1200720c */ /* 0x000fda0003f05270 */
[----:B------:R-:W-:Y:S05]  /*0cd0*/  @!P0 EXIT ;  /* 0x000000000000894d */ /* 0x000fea0003800000 */
[----:B-1234-:R-:W1:Y:S01]  /*0ce0*/  LDC R11, c[0x0][0x388] ;  /* 0x0000e200ff0b7b82 */ /* 0x01ee620000000800 */
[----:B------:R-:W-:Y:S02]  /*0cf0*/  ISETP.GE.U32.AND P0, PT, R18, 0x4, PT ;  /* 0x000000041200780c */ /* 0x000fe40003f06070 */
[----:B-1----:R-:W-:-:S04]  /*0d00*/  LOP3.LUT R26, R11, 0x3, RZ, 0xc0, !PT ;  /* 0x000000030b1a7812 */ /* 0x002fc800078ec0ff */
[----:B------:R-:W-:-:S07]  /*0d10*/  ISETP.NE.AND P2, PT, R26, RZ, PT ;  /* 0x000000ff1a00720c */ /* 0x000fce0003f45270 */
[----:B------:R-:W-:Y:S06]  /*0d20*/  @!P0 BRA `(.L_x_22) ;  /* 0x0000000000948947 */ /* 0x000fec0003800000 */
[----:B------:R-:W-:-:S05]  /*0d30*/  IMAD R13, R10, 0x80, R7 ;  /* 0x000000800a0d7824 */ /* 0x000fca00078e0207 */
[----:B------:R-:W-:-:S13]  /*0d40*/  ISETP.GE.AND P0, PT, R13, R0, PT ;  /* 0x000000000d00720c */ /* 0x000fda0003f06270 */
[----:B0-----:R-:W-:-:S04]  /*0d50*/  @!P0 IMAD.WIDE R18, R13, 0x4, R4 ;  /* 0x000000040d128825 */ /* 0x001fc800078e0204 */
[C---:B------:R-:W-:Y:S02]  /*0d60*/  @!P0 IMAD.WIDE R20, R13.reuse, 0x4, R2 ;  /* 0x000000040d148825 */ /* 0x040fe400078e0202 */
[----:B------:R-:W2:Y:S04]  /*0d70*/  @!P0 LDG.E R19, desc[UR14][R18.64] ;  /* 0x0000000e12138981 */ /* 0x000ea8000c1e1900 */
[----:B------:R-:W2:Y:S01]  /*0d80*/  @!P0 LDG.E R21, desc[UR14][R20.64] ;  /* 0x0000000e14158981 */ /* 0x000ea2000c1e1900 */
[C---:B------:R-:W-:Y:S01]  /*0d90*/  IADD3 R25, PT, PT, R13.reuse, 0x80, RZ ;  /* 0x000000800d197810 */ /* 0x040fe20007ffe0ff */
[----:B------:R-:W-:-:S03]  /*0da0*/  @!P0 IMAD.WIDE R14, R13, 0x4, R8 ;  /* 0x000000040d0e8825 */ /* 0x000fc600078e0208 */
[----:B------:R-:W-:-:S13]  /*0db0*/  ISETP.GE.AND P1, PT, R25, R0, PT ;  /* 0x000000001900720c */ /* 0x000fda0003f26270 */
[----:B------:R-:W-:-:S04]  /*0dc0*/  @!P1 IMAD.WIDE R22, R25, 0x4, R4 ;  /* 0x0000000419169825 */ /* 0x000fc800078e0204 */
[----:B------:R-:W-:-:S04]  /*0dd0*/  @!P1 IMAD.WIDE R16, R25, 0x4, R2 ;  /* 0x0000000419109825 */ /* 0x000fc800078e0202 */
[----:B--2---:R-:W-:-:S05]  /*0de0*/  @!P0 FFMA R27, R6, R19, R21 ;  /* 0x00000013061b8223 */ /* 0x004fca0000000015 */
[----:B------:R0:W-:Y:S04]  /*0df0*/  @!P0 STG.E desc[UR14][R14.64], R27 ;  /* 0x0000001b0e008986 */ /* 0x0001e8000c10190e */
[----:B------:R-:W2:Y:S04]  /*0e00*/  @!P1 LDG.E R23, desc[UR14][R22.64] ;  /* 0x0000000e16179981 */ /* 0x000ea8000c1e1900 */
[----:B------:R-:W2:Y:S01]  /*0e10*/  @!P1 LDG.E R17, desc[UR14][R16.64] ;  /* 0x0000000e10119981 */ /* 0x000ea2000c1e1900 */
[----:B------:R-:W-:Y:S02]  /*0e20*/  VIADD R12, R13, 0x100 ;  /* 0x000001000d0c7836 */ /* 0x000fe40000000000 */
        /* <DEDUP_REMOVED lines=8> */
[----:B0-----:R-:W-:Y:S01]  /*0eb0*/  IADD3 R27, PT, PT, R13, 0x180, RZ ;  /* 0x000001800d1b7810 */ /* 0x001fe20007ffe0ff */
[----:B------:R-:W-:-:S03]  /*0ec0*/  @!P0 IMAD.WIDE R12, R12, 0x4, R8 ;  /* 0x000000040c0c8825 */ /* 0x000fc600078e0208 */
[----:B------:R-:W-:-:S13]  /*0ed0*/  ISETP.GE.AND P1, PT, R27, R0, PT ;  /* 0x000000001b00720c */ /* 0x000fda0003f26270 */
[----:B------:R-:W-:-:S04]  /*0ee0*/  @!P1 IMAD.WIDE R16, R27, 0x4, R4 ;  /* 0x000000041b109825 */ /* 0x000fc800078e0204 */
[----:B------:R-:W-:-:S04]  /*0ef0*/  @!P1 IMAD.WIDE R14, R27, 0x4, R2 ;  /* 0x000000041b0e9825 */ /* 0x000fc800078e0202 */
[----:B--2---:R-:W-:-:S05]  /*0f00*/  @!P0 FFMA R23, R6, R25, R21 ;  /* 0x0000001906178223 */ /* 0x004fca0000000015 */
[----:B------:R2:W-:Y:S04]  /*0f10*/  @!P0 STG.E desc[UR14][R12.64], R23 ;  /* 0x000000170c008986 */ /* 0x0005e8000c10190e */
[----:B------:R-:W3:Y:S04]  /*0f20*/  @!P1 LDG.E R17, desc[UR14][R16.64] ;  /* 0x0000000e10119981 */ /* 0x000ee8000c1e1900 */
[----:B------:R-:W3:Y:S01]  /*0f30*/  @!P1 LDG.E R15, desc[UR14][R14.64] ;  /* 0x0000000e0e0f9981 */ /* 0x000ee2000c1e1900 */
[----:B-1----:R-:W-:-:S04]  /*0f40*/  @!P1 IMAD.WIDE R18, R27, 0x4, R8 ;  /* 0x000000041b129825 */ /* 0x002fc800078e0208 */
[----:B------:R-:W-:Y:S02]  /*0f50*/  VIADD R10, R10, 0x4 ;  /* 0x000000040a0a7836 */ /* 0x000fe40000000000 */
[----:B---3--:R-:W-:-:S05]  /*0f60*/  @!P1 FFMA R21, R6, R17, R15 ;  /* 0x0000001106159223 */ /* 0x008fca000000000f */
[----:B------:R2:W-:Y:S02]  /*0f70*/  @!P1 STG.E desc[UR14][R18.64], R21 ;  /* 0x0000001512009986 */ /* 0x0005e4000c10190e */
.L_x_22:
[----:B------:R-:W-:Y:S05]  /*0f80*/  @!P2 EXIT ;  /* 0x000000000000a94d */ /* 0x000fea0003800000 */
[----:B------:R-:W-:Y:S02]  /*0f90*/  ISETP.NE.AND P0, PT, R26, 0x1, PT ;  /* 0x000000011a00780c */ /* 0x000fe40003f05270 */
[----:B------:R-:W-:-:S04]  /*0fa0*/  LOP3.LUT R11, R11, 0x1, RZ, 0xc0, !PT ;  /* 0x000000010b0b7812 */ /* 0x000fc800078ec0ff */
[----:B------:R-:W-:-:S07]  /*0fb0*/  ISETP.NE.U32.AND P2, PT, R11, 0x1, PT ;  /* 0x000000010b00780c */ /* 0x000fce0003f45070 */
[----:B------:R-:W-:Y:S06]  /*0fc0*/  @!P0 BRA `(.L_x_23) ;  /* 0x00000000004c8947 */ /* 0x000fec0003800000 */
[----:B0-----:R-:W-:-:S04]  /*0fd0*/  LEA R17, R10, R7, 0x7 ;  /* 0x000000070a117211 */ /* 0x001fc800078e38ff */
[----:B------:R-:W-:-:S13]  /*0fe0*/  ISETP.GE.AND P0, PT, R17, R0, PT ;  /* 0x000000001100720c */ /* 0x000fda0003f06270 */
[----:B--2---:R-:W-:-:S04]  /*0ff0*/  @!P0 IMAD.WIDE R12, R17, 0x4, R4 ;  /* 0x00000004110c8825 */ /* 0x004fc800078e0204 */
[C---:B------:R-:W-:Y:S02]  /*1000*/  @!P0 IMAD.WIDE R14, R17.reuse, 0x4, R2 ;  /* 0x00000004110e8825 */ /* 0x040fe400078e0202 */
[----:B------:R-:W2:Y:S04]  /*1010*/  @!P0 LDG.E R13, desc[UR14][R12.64] ;  /* 0x0000000e0c0d8981 */ /* 0x000ea8000c1e1900 */
[----:B------:R-:W2:Y:S01]  /*1020*/  @!P0 LDG.E R15, desc[UR14][R14.64] ;  /* 0x0000000e0e0f8981 */ /* 0x000ea2000c1e1900 */
[C---:B------:R-:W-:Y:S02]  /*1030*/  VIADD R23, R17.reuse, 0x80 ;  /* 0x0000008011177836 */ /* 0x040fe40000000000 */
        /* <DEDUP_REMOVED lines=8> */
[----:B------:R-:W-:Y:S01]  /*10c0*/  @!P1 IMAD.WIDE R12, R23, 0x4, R8 ;  /* 0x00000004170c9825 */ /* 0x000fe200078e0208 */
[----:B------:R-:W-:-:S03]  /*10d0*/  IADD3 R10, PT, PT, R10, 0x2, RZ ;  /* 0x000000020a0a7810 */ /* 0x000fc60007ffe0ff */
[----:B--2---:R-:W-:-:S05]  /*10e0*/  @!P1 FFMA R15, R6, R19, R21 ;  /* 0x00000013060f9223 */ /* 0x004fca0000000015 */
[----:B------:R1:W-:Y:S02]  /*10f0*/  @!P1 STG.E desc[UR14][R12.64], R15 ;  /* 0x0000000f0c009986 */ /* 0x0003e4000c10190e */
.L_x_23:
[----:B------:R-:W-:Y:S05]  /*1100*/  @P2 EXIT ;  /* 0x000000000000294d */ /* 0x000fea0003800000 */
[----:B------:R-:W-:-:S05]  /*1110*/  IMAD R7, R10, 0x80, R7 ;  /* 0x000000800a077824 */ /* 0x000fca00078e0207 */
[----:B------:R-:W-:-:S13]  /*1120*/  ISETP.GE.AND P0, PT, R7, R0, PT ;  /* 0x000000000700720c */ /* 0x000fda0003f06270 */
[----:B------:R-:W-:Y:S05]  /*1130*/  @P0 EXIT ;  /* 0x000000000000094d */ /* 0x000fea0003800000 */
[----:B------:R-:W-:-:S04]  /*1140*/  IMAD.WIDE R4, R7, 0x4, R4 ;  /* 0x0000000407047825 */ /* 0x000fc800078e0204 */
[C---:B------:R-:W-:Y:S02]  /*1150*/  IMAD.WIDE R2, R7.reuse, 0x4, R2 ;  /* 0x0000000407027825 */ /* 0x040fe400078e0202 */
[----:B------:R-:W3:Y:S04]  /*1160*/  LDG.E R5, desc[UR14][R4.64] ;  /* 0x0000000e04057981 */ /* 0x000ee8000c1e1900 */
[----:B------:R-:W3:Y:S01]  /*1170*/  LDG.E R3, desc[UR14][R2.64] ;  /* 0x0000000e02037981 */ /* 0x000ee2000c1e1900 */
[----:B------:R-:W-:-:S04]  /*1180*/  IMAD.WIDE R8, R7, 0x4, R8 ;  /* 0x0000000407087825 */ /* 0x000fc800078e0208 */
[----:B---3--:R-:W-:-:S05]  /*1190*/  FFMA R7, R6, R5, R3 ;  /* 0x0000000506077223 */ /* 0x008fca0000000003 */
[----:B------:R-:W-:Y:S01]  /*11a0*/  STG.E desc[UR14][R8.64], R7 ;  /* 0x0000000708007986 */ /* 0x000fe2000c10190e */
[----:B------:R-:W-:Y:S05]  /*11b0*/  EXIT ;  /* 0x000000000000794d */ /* 0x000fea0003800000 */
.L_x_5:
[----:B------:R-:W-:-:S13]  /*11c0*/  ISETP.GE.AND P0, PT, R11, 0x1, PT ;  /* 0x000000010b00780c */ /* 0x000fda0003f06270 */
[----:B------:R-:W-:Y:S05]  /*11d0*/  @!P0 EXIT ;  /* 0x000000000000894d */ /* 0x000fea0003800000 */
[----:B------:R-:W0:Y:S01]  /*11e0*/  LDCU UR4, c[0x0][0x38c] ;  /* 0x00007180ff0477ac */ /* 0x000e220008000800 */
[----:B------:R-:W-:Y:S02]  /*11f0*/  ISETP.GE.U32.AND P0, PT, R11, 0x8, PT ;  /* 0x000000080b00780c */ /* 0x000fe40003f06070 */
[----:B0-----:R-:W-:-:S04]  /*1200*/  I2FP.F32.S32 R0, UR4 ;  /* 0x0000000400007c45 */ /* 0x001fc80008201400 */
[----:B------:R-:W-:Y:S01]  /*1210*/  R2UR UR17, R0 ;  /* 0x00000000001172ca */ /* 0x000fe200000e0000 */
[----:B------:R-:W-:-:S06]  /*1220*/  HFMA2 R0, -RZ, RZ, 0, 0 ;  /* 0x00000000ff007431 */ /* 0x000fcc00000001ff */
[----:B------:R-:W-:Y:S08]  /*1230*/  @!P0 BRA `(.L_x_24) ;  /* 0x0000000400208947 */ /* 0x000ff00003800000 */
[----:B------:R-:W0:Y:S01]  /*1240*/  LDC.64 R12, c[0x0][0x398] ;  /* 0x0000e600ff0c7b82 */ /* 0x000e220000000a00 */
[----:B------:R-:W-:Y:S01]  /*1250*/  UIADD3 UR4, UP2, UPT, UR13, 0x600, URZ ;  /* 0x000006000d047890 */ /* 0x000fe2000ff5e0ff */
[----:B------:R-:W-:-:S03]  /*1260*/  LOP3.LUT R0, R11, 0x7ffffff8, RZ, 0xc0, !PT ;  /* 0x7ffffff80b007812 */ /* 0x000fc600078ec0ff */
[----:B------:R-:W-:Y:S01]  /*1270*/  UIADD3 UR10, UP1, UPT, UR4, UR10, URZ ;  /* 0x0000000a040a7290 */ /* 0x000fe2000ff3e0ff */
[----:B------:R-:W-:Y:S01]  /*1280*/  IADD3 R0, PT, PT, -R0, RZ, RZ ;  /* 0x000000ff00007210 */ /* 0x000fe20007ffe1ff */
[----:B------:R-:W-:Y:S01]  /*1290*/  UIADD3 UR8, UP0, UPT, UR4, UR8, URZ ;  /* 0x0000000804087290 */ /* 0x000fe2000ff1e0ff */
[----:B------:R-:W1:Y:S01]  /*12a0*/  LDC.64 R8, c[0x0][0x390] ;  /* 0x0000e400ff087b82 */ /* 0x000e620000000a00 */
[----:B------:R-:W-:Y:S02]  /*12b0*/  UIADD3.X UR5, UPT, UPT, URZ, UR16, URZ, UP2, !UPT ;  /* 0x00000010ff057290 */ /* 0x000fe400097fe4ff */
[----:B------:R-:W-:Y:S02]  /*12c0*/  UIADD3 UR4, UP2, UPT, UR4, UR6, URZ ;  /* 0x0000000604047290 */ /* 0x000fe4000ff5e0ff */
[----:B------:R-:W-:Y:S02]  /*12d0*/  UIADD3.X UR11, UPT, UPT, UR5, UR11, URZ, UP1, !UPT ;  /* 0x0000000b050b7290 */ /* 0x000fe40008ffe4ff */
[----:B------:R-:W-:Y:S01]  /*12e0*/  UIADD3.X UR9, UPT, UPT, UR5, UR9, URZ, UP0, !UPT ;  /* 0x0000000905097290 */ /* 0x000fe200087fe4ff */
[----:B------:R-:W2:Y:S01]  /*12f0*/  LDC.64 R14, c[0x0][0x3a8] ;  /* 0x0000ea00ff0e7b82 */ /* 0x000ea20000000a00 */
[----:B------:R-:W-:Y:S01]  /*1300*/  UIADD3.X UR5, UPT, UPT, UR5, UR7, URZ, UP2, !UPT ;  /* 0x0000000705057290 */ /* 0x000fe200097fe4ff */
[----:B0-----:R-:W-:-:S04]  /*1310*/  IMAD.WIDE.U32 R10, R7, 0x4, R12 ;  /* 0x00000004070a7825 */ /* 0x001fc800078e000c */
[----:B-1----:R-:W-:-:S04]  /*1320*/  IMAD.WIDE.U32 R8, R7, 0x4, R8 ;  /* 0x0000000407087825 */ /* 0x002fc800078e0008 */
[----:B--2---:R-:W-:-:S04]  /*1330*/  IMAD.WIDE.U32 R12, R7, 0x4, R14 ;  /* 0x00000004070c7825 */ /* 0x004fc800078e000e */
[----:B------:R-:W-:-:S07]  /*1340*/  VIADD R7, R7, 0x80 ;  /* 0x0000008007077836 */ /* 0x000fce0000000000 */
.L_x_25:
[----:B------:R-:W-:Y:S02]  /*1350*/  IADD3 R22, P1, PT, R12, UR13, RZ ;  /* 0x0000000d0c167c10 */ /* 0x000fe4000ff3e0ff */
[----:B---3--:R-:W-:Y:S02]  /*1360*/  IADD3 R20, P0, PT, R10, UR13, RZ ;  /* 0x0000000d0a147c10 */ /* 0x008fe4000ff1e0ff */
[----:B------:R-:W-:Y:S02]  /*1370*/  IADD3.X R23, PT, PT, R13, UR16, RZ, P1, !PT ;  /* 0x000000100d177c10 */ /* 0x000fe40008ffe4ff */
[----:B------:R-:W-:-:S04]  /*1380*/  IADD3.X R21, PT, PT, R11, UR16, RZ, P0, !PT ;  /* 0x000000100b157c10 */ /* 0x000fc800087fe4ff */
[----:B------:R-:W2:Y:S04]  /*1390*/  LDG.E R23, desc[UR14][R22.64] ;  /* 0x0000000e16177981 */ /* 0x000ea8000c1e1900 */
[----:B------:R-:W2:Y:S01]  /*13a0*/  LDG.E R20, desc[UR14][R20.64] ;  /* 0x0000000e14147981 */ /* 0x000ea2000c1e1900 */
[----:B------:R-:W-:Y:S01]  /*13b0*/  IADD3 R14, P0, PT, R8, UR13, RZ ;  /* 0x0000000d080e7c10 */ /* 0x000fe2000ff1e0ff */
[----:B------:R-:W-:Y:S01]  /*13c0*/  IMAD.U32 R16, RZ, RZ, UR10 ;  /* 0x0000000aff107e24 */ /* 0x000fe2000f8e00ff */
[----:B------:R-:W-:Y:S01]  /*13d0*/  MOV R17, UR11 ;  /* 0x0000000b00117c02 */ /* 0x000fe20008000f00 */
[----:B------:R-:W-:Y:S01]  /*13e0*/  IMAD.U32 R18, RZ, RZ, UR4 ;  /* 0x00000004ff127e24 */ /* 0x000fe2000f8e00ff */
[----:B------:R-:W-:Y:S02]  /*13f0*/  MOV R19, UR5 ;  /* 0x0000000500137c02 */ /* 0x000fe40008000f00 */
[----:B------:R-:W-:Y:S01]  /*1400*/  IADD3.X R15, PT, PT, R9, UR16, RZ, P0, !PT ;  /* 0x00000010090f7c10 */ /* 0x000fe200087fe4ff */
[----:B------:R-:W-:-:S04]  /*1410*/  IMAD.WIDE R16, R7, 0x4, R16 ;  /* 0x0000000407107825 */ /* 0x000fc800078e0210 */
[----:B------:R-:W-:-:S04]  /*1420*/  IMAD.WIDE R18, R7, 0x4, R18 ;  /* 0x0000000407127825 */ /* 0x000fc800078e0212 */
[----:B--2---:R-:W-:-:S05]  /*1430*/  FFMA R25, R20, UR17, R23 ;  /* 0x0000001114197c23 */ /* 0x004fca0008000017 */
[----:B------:R0:W-:Y:S04]  /*1440*/  STG.E desc[UR14][R14.64], R25 ;  /* 0x000000190e007986 */ /* 0x0001e8000c10190e */
[----:B------:R-:W2:Y:S04]  /*1450*/  LDG.E R6, desc[UR14][R16.64+-0x600] ;  /* 0xfffa000e10067981 */ /* 0x000ea8000c1e1900 */
[----:B------:R-:W2:Y:S01]  /*1460*/  LDG.E R23, desc[UR14][R18.64+-0x600] ;  /* 0xfffa000e12177981 */ /* 0x000ea2000c1e1900 */
[----:B------:R-:W-:Y:S01]  /*1470*/  MOV R21, UR9 ;  /* 0x0000000900157c02 */ /* 0x000fe20008000f00 */
[----:B------:R-:W-:-:S04]  /*1480*/  IMAD.U32 R20, RZ, RZ, UR8 ;  /* 0x00000008ff147e24 */ /* 0x000fc8000f8e00ff */
[----:B------:R-:W-:-:S04]  /*1490*/  IMAD.WIDE R20, R7, 0x4, R20 ;  /* 0x0000000407147825 */ /* 0x000fc800078e0214 */
[----:B--2---:R-:W-:-:S05]  /*14a0*/  FFMA R23, R6, UR17, R23 ;  /* 0x0000001106177c23 */ /* 0x004fca0008000017 */
[----:B------:R1:W-:Y:S04]  /*14b0*/  STG.E desc[UR14][R20.64+-0x600], R23 ;  /* 0xfffa001714007986 */ /* 0x0003e8000c10190e */
[----:B------:R-:W2:Y:S04]  /*14c0*/  LDG.E R6, desc[UR14][R16.64+-0x400] ;  /* 0xfffc000e10067981 */ /* 0x000ea8000c1e1900 */
[----:B------:R-:W2:Y:S02]  /*14d0*/  LDG.E R27, desc[UR14][R18.64+-0x400] ;  /* 0xfffc000e121b7981 */ /* 0x000ea4000c1e1900 */
[----:B--2---:R-:W-:-:S05]  /*14e0*/  FFMA R27, R6, UR17, R27 ;  /* 0x00000011061b7c23 */ /* 0x004fca000800001b */
[----:B------:R2:W-:Y:S04]  /*14f0*/  STG.E desc[UR14][R20.64+-0x400], R27 ;  /* 0xfffc001b14007986 */ /* 0x0005e8000c10190e */
[----:B------:R-:W3:Y:S04]  /*1500*/  LDG.E R6, desc[UR14][R16.64+-0x200] ;  /* 0xfffe000e10067981 */ /* 0x000ee8000c1e1900 */
[----:B0-----:R-:W3:Y:S02]  /*1510*/  LDG.E R15, desc[UR14][R18.64+-0x200] ;  /* 0xfffe000e120f7981 */ /* 0x001ee4000c1e1900 */
[----:B---3--:R-:W-:-:S05]  /*1520*/  FFMA R15, R6, UR17, R15 ;  /* 0x00000011060f7c23 */ /* 0x008fca000800000f */
[----:B------:R0:W-:Y:S04]  /*1530*/  STG.E desc[UR14][R20.64+-0x200], R15 ;  /* 0xfffe000f14007986 */ /* 0x0001e8000c10190e */
[----:B------:R-:W3:Y:S04]  /*1540*/  LDG.E R6, desc[UR14][R16.64] ;  /* 0x0000000e10067981 */ /* 0x000ee8000c1e1900 */
[----:B------:R-:W3:Y:S02]  /*1550*/  LDG.E R25, desc[UR14][R18.64] ;  /* 0x0000000e12197981 */ /* 0x000ee4000c1e1900 */
[----:B---3--:R-:W-:-:S05]  /*1560*/  FFMA R25, R6, UR17, R25 ;  /* 0x0000001106197c23 */ /* 0x008fca0008000019 */
[----:B------:R3:W-:Y:S04]  /*1570*/  STG.E desc[UR14][R20.64], R25 ;  /* 0x0000001914007986 */ /* 0x0007e8000c10190e */
[----:B------:R-:W4:Y:S04]  /*1580*/  LDG.E R6, desc[UR14][R16.64+0x200] ;  /* 0x0002000e10067981 */ /* 0x000f28000c1e1900 */
[----:B-1----:R-:W4:Y:S02]  /*1590*/  LDG.E R23, desc[UR14][R18.64+0x200] ;  /* 0x0002000e12177981 */ /* 0x002f24000c1e1900 */
[----:B----4-:R-:W-:-:S05]  /*15a0*/  FFMA R23, R6, UR17, R23 ;  /* 0x0000001106177c23 */ /* 0x010fca0008000017 */
[----:B------:R3:W-:Y:S04]  /*15b0*/  STG.E desc[UR14][R20.64+0x200], R23 ;  /* 0x0002001714007986 */ /* 0x0007e8000c10190e */
[----:B------:R-:W4:Y:S04]  /*15c0*/  LDG.E R6, desc[UR14][R16.64+0x400] ;  /* 0x0004000e10067981 */ /* 0x000f28000c1e1900 */
[----:B--2---:R-:W4:Y:S02]  /*15d0*/  LDG.E R27, desc[UR14][R18.64+0x400] ;  /* 0x0004000e121b7981 */ /* 0x004f24000c1e1900 */
[----:B----4-:R-:W-:-:S05]  /*15e0*/  FFMA R27, R6, UR17, R27 ;  /* 0x00000011061b7c23 */ /* 0x010fca000800001b */
[----:B------:R3:W-:Y:S04]  /*15f0*/  STG.E desc[UR14][R20.64+0x400], R27 ;  /* 0x0004001b14007986 */ /* 0x0007e8000c10190e */
[----:B------:R-:W2:Y:S04]  /*1600*/  LDG.E R6, desc[UR14][R16.64+0x600] ;  /* 0x0006000e10067981 */ /* 0x000ea8000c1e1900 */
[----:B0-----:R-:W2:Y:S01]  /*1610*/  LDG.E R15, desc[UR14][R18.64+0x600] ;  /* 0x0006000e120f7981 */ /* 0x001ea2000c1e1900 */
[----:B------:R-:W-:-:S04]  /*1620*/  IADD3 R0, PT, PT, R0, 0x8, RZ ;  /* 0x0000000800007810 */ /* 0x000fc80007ffe0ff */
[----:B------:R-:W-:Y:S01]  /*1630*/  ISETP.NE.AND P0, PT, R0, RZ, PT ;  /* 0x000000ff0000720c */ /* 0x000fe20003f05270 */
[----:B------:R-:W-:Y:S01]  /*1640*/  UIADD3 UR13, UP0, UPT, UR13, 0x1000, URZ ;  /* 0x000010000d0d7890 */ /* 0x000fe2000ff1e0ff */
[----:B------:R-:W-:-:S03]  /*1650*/  VIADD R7, R7, 0x400 ;  /* 0x0000040007077836 */ /* 0x000fc60000000000 */
[----:B------:R-:W-:Y:S01]  /*1660*/  UIADD3.X UR16, UPT, UPT, URZ, UR16, URZ, UP0, !UPT ;  /* 0x00000010ff107290 */ /* 0x000fe200087fe4ff */
[----:B--2---:R-:W-:-:S05]  /*1670*/  FFMA R15, R6, UR17, R15 ;  /* 0x00000011060f7c23 */ /* 0x004fca000800000f */
[----:B------:R3:W-:Y:S02]  /*1680*/  STG.E desc[UR14][R20.64+0x600], R15 ;  /* 0x0006000f14007986 */ /* 0x0007e4000c10190e */
[----:B------:R-:W-:Y:S05]  /*1690*/  @P0 BRA `(.L_x_25) ;  /* 0xfffffffc002c0947 */ /* 0x000fea000383ffff */
[----:B------:R-:W0:Y:S02]  /*16a0*/  LDC R0, c[0x0][0x388] ;  /* 0x0000e200ff007b82 */ /* 0x000e240000000800 */
[----:B0-----:R-:W-:-:S07]  /*16b0*/  LOP3.LUT R0, R0, 0x7ffffff8, RZ, 0xc0, !PT ;  /* 0x7ffffff800007812 */ /* 0x001fce00078ec0ff */
.L_x_24:
[----:B------:R-:W0:Y:S02]  /*16c0*/  LDC R14, c[0x0][0x388] ;  /* 0x0000e200ff0e7b82 */ /* 0x000e240000000800 */
[----:B0-----:R-:W-:-:S13]  /*16d0*/  LOP3.LUT P0, R10, R14, 0x7, RZ, 0xc0, !PT ;  /* 0x000000070e0a7812 */ /* 0x001fda000780c0ff */
[----:B------:R-:W-:Y:S05]  /*16e0*/  @!P0 EXIT ;  /* 0x000000000000894d */ /* 0x000fea0003800000 */
[----:B------:R-:W0:Y:S01]  /*16f0*/  LDCU.64 UR4, c[0x0][0x390] ;  /* 0x00007200ff0477ac */ /* 0x000e220008000a00 */
[----:B------:R-:W-:Y:S01]  /*1700*/  SHF.L.U32 R8, R14, 0x7, RZ ;  /* 0x000000070e087819 */ /* 0x000fe200000006ff */
[----:B---3--:R-:W1:Y:S01]  /*1710*/  S2R R15, SR_TID.X ;  /* 0x00000000000f7919 */ /* 0x008e620000002100 */
[----:B------:R-:W-:Y:S02]  /*1720*/  ISETP.GE.U32.AND P0, PT, R10, 0x4, PT ;  /* 0x000000040a00780c */ /* 0x000fe40003f06070 */
[----:B------:R-:W-:Y:S01]  /*1730*/  SHF.R.S32.HI R6, RZ, 0x1f, R8 ;  /* 0x0000001fff067819 */ /* 0x000fe20000011408 */
[----:B------:R-:W-:Y:S01]  /*1740*/  IMAD.WIDE.U32 R8, R8, UR12, RZ ;  /* 0x0000000c08087c25 */ /* 0x000fe2000f8e00ff */
[----:B------:R-:W-:-:S03]  /*1750*/  LOP3.LUT R18, R14, 0x3, RZ, 0xc0, !PT ;  /* 0x000000030e127812 */ /* 0x000fc600078ec0ff */
[----:B------:R-:W-:Y:S01]  /*1760*/  IMAD R7, R6, UR12, RZ ;  /* 0x0000000c06077c24 */ /* 0x000fe2000f8e02ff */
[----:B------:R-:W-:Y:S02]  /*1770*/  SHF.L.U32 R6, R8, 0x2, RZ ;  /* 0x0000000208067819 */ /* 0x000fe400000006ff */
[----:B------:R-:W-:Y:S01]  /*1780*/  ISETP.NE.AND P1, PT, R18, RZ, PT ;  /* 0x000000ff1200720c */ /* 0x000fe20003f25270 */
[----:B------:R-:W-:Y:S01]  /*1790*/  IMAD.IADD R7, R9, 0x1, R7 ;  /* 0x0000000109077824 */ /* 0x000fe200078e0207 */
[----:B0-----:R-:W-:-:S04]  /*17a0*/  IADD3 R6, P2, PT, R6, UR4, RZ ;  /* 0x0000000406067c10 */ /* 0x001fc8000ff5e0ff */
[----:B------:R-:W-:-:S04]  /*17b0*/  SHF.L.U64.HI R7, R8, 0x2, R7 ;  /* 0x0000000208077819 */ /* 0x000fc80000010207 */
[----:B------:R-:W-:Y:S01]  /*17c0*/  IADD3.X R7, PT, PT, R7, UR5, RZ, P2, !PT ;  /* 0x0000000507077c10 */ /* 0x000fe200097fe4ff */
[----:B------:R-:W-:Y:S06]  /*17d0*/  @!P0 BRA `(.L_x_26) ;  /* 0x0000000000548947 */ /* 0x000fec0003800000 */
[----:B-1----:R-:W-:-:S05]  /*17e0*/  LEA R13, R0, R15, 0x7 ;  /* 0x0000000f000d7211 */ /* 0x002fca00078e38ff */
[----:B------:R-:W-:-:S04]  /*17f0*/  IMAD.WIDE R10, R13, 0x4, R4 ;  /* 0x000000040d0a7825 */ /* 0x000fc800078e0204 */
[C---:B------:R-:W-:Y:S01]  /*1800*/  IMAD.WIDE R8, R13.reuse, 0x4, R2 ;  /* 0x000000040d087825 */ /* 0x040fe200078e0202 */
[----:B------:R-:W2:Y:S04]  /*1810*/  LDG.E R16, desc[UR14][R10.64] ;  /* 0x0000000e0a107981 */ /* 0x000ea8000c1e1900 */
[----:B------:R-:W2:Y:S01]  /*1820*/  LDG.E R17, desc[UR14][R8.64] ;  /* 0x0000000e08117981 */ /* 0x000ea2000c1e1900 */
[----:B------:R-:W-:-:S04]  /*1830*/  IMAD.WIDE R12, R13, 0x4, R6 ;  /* 0x000000040d0c7825 */ /* 0x000fc800078e0206 */
[----:B--2---:R-:W-:-:S05]  /*1840*/  FFMA R17, R16, UR17, R17 ;  /* 0x0000001110117c23 */ /* 0x004fca0008000011 */
[----:B------:R0:W-:Y:S04]  /*1850*/  STG.E desc[UR14][R12.64], R17 ;  /* 0x000000110c007986 */ /* 0x0001e8000c10190e */
[----:B------:R-:W2:Y:S04]  /*1860*/  LDG.E R16, desc[UR14][R10.64+0x200] ;  /* 0x0002000e0a107981 */ /* 0x000ea8000c1e1900 */
[----:B------:R-:W2:Y:S02]  /*1870*/  LDG.E R19, desc[UR14][R8.64+0x200] ;  /* 0x0002000e08137981 */ /* 0x000ea4000c1e1900 */
[----:B--2---:R-:W-:-:S05]  /*1880*/  FFMA R19, R16, UR17, R19 ;  /* 0x0000001110137c23 */ /* 0x004fca0008000013 */
[----:B------:R0:W-:Y:S04]  /*1890*/  STG.E desc[UR14][R12.64+0x200], R19 ;  /* 0x000200130c007986 */ /* 0x0001e8000c10190e */
[----:B------:R-:W2:Y:S04]  /*18a0*/  LDG.E R16, desc[UR14][R10.64+0x400] ;  /* 0x0004000e0a107981 */ /* 0x000ea8000c1e1900 */
[----:B------:R-:W2:Y:S02]  /*18b0*/  LDG.E R21, desc[UR14][R8.64+0x400] ;  /* 0x0004000e08157981 */ /* 0x000ea4000c1e1900 */
[----:B--2---:R-:W-:-:S05]  /*18c0*/  FFMA R21, R16, UR17, R21 ;  /* 0x0000001110157c23 */ /* 0x004fca0008000015 */
[----:B------:R0:W-:Y:S04]  /*18d0*/  STG.E desc[UR14][R12.64+0x400], R21 ;  /* 0x000400150c007986 */ /* 0x0001e8000c10190e */
[----:B------:R-:W2:Y:S04]  /*18e0*/  LDG.E R16, desc[UR14][R10.64+0x600] ;  /* 0x0006000e0a107981 */ /* 0x000ea8000c1e1900 */
[----:B------:R-:W2:Y:S01]  /*18f0*/  LDG.E R23, desc[UR14][R8.64+0x600] ;  /* 0x0006000e08177981 */ /* 0x000ea2000c1e1900 */
[----:B------:R-:W-:Y:S01]  /*1900*/  IADD3 R0, PT, PT, R0, 0x4, RZ ;  /* 0x0000000400007810 */ /* 0x000fe20007ffe0ff */
[----:B--2---:R-:W-:-:S05]  /*1910*/  FFMA R23, R16, UR17, R23 ;  /* 0x0000001110177c23 */ /* 0x004fca0008000017 */
[----:B------:R0:W-:Y:S02]  /*1920*/  STG.E desc[UR14][R12.64+0x600], R23 ;  /* 0x000600170c007986 */ /* 0x0001e4000c10190e */
.L_x_26:
[----:B------:R-:W-:Y:S05]  /*1930*/  @!P1 EXIT ;  /* 0x000000000000994d */ /* 0x000fea0003800000 */
[----:B------:R-:W-:Y:S02]  /*1940*/  ISETP.NE.AND P0, PT, R18, 0x1, PT ;  /* 0x000000011200780c */ /* 0x000fe40003f05270 */
[----:B------:R-:W-:-:S04]  /*1950*/  LOP3.LUT R14, R14, 0x1, RZ, 0xc0, !PT ;  /* 0x000000010e0e7812 */ /* 0x000fc800078ec0ff */
[----:B------:R-:W-:-:S07]  /*1960*/  ISETP.NE.U32.AND P1, PT, R14, 0x1, PT ;  /* 0x000000010e00780c */ /* 0x000fce0003f25070 */
[----:B------:R-:W-:Y:S06]  /*1970*/  @!P0 BRA `(.L_x_27) ;  /* 0x0000000000348947 */ /* 0x000fec0003800000 */
[----:B01----:R-:W-:-:S04]  /*1980*/  IMAD R13, R0, 0x80, R15 ;  /* 0x00000080000d7824 */ /* 0x003fc800078e020f */
[----:B------:R-:W-:-:S04]  /*1990*/  IMAD.WIDE R8, R13, 0x4, R4 ;  /* 0x000000040d087825 */ /* 0x000fc800078e0204 */
[C---:B------:R-:W-:Y:S01]  /*19a0*/  IMAD.WIDE R10, R13.reuse, 0x4, R2 ;  /* 0x000000040d0a7825 */ /* 0x040fe200078e0202 */
[----:B------:R-:W2:Y:S04]  /*19b0*/  LDG.E R14, desc[UR14][R8.64] ;  /* 0x0000000e080e7981 */ /* 0x000ea8000c1e1900 */
[----:B------:R-:W2:Y:S01]  /*19c0*/  LDG.E R17, desc[UR14][R10.64] ;  /* 0x0000000e0a117981 */ /* 0x000ea2000c1e1900 */
[----:B------:R-:W-:-:S04]  /*19d0*/  IMAD.WIDE R12, R13, 0x4, R6 ;  /* 0x000000040d0c7825 */ /* 0x000fc800078e0206 */
[----:B--2---:R-:W-:-:S05]  /*19e0*/  FFMA R17, R14, UR17, R17 ;  /* 0x000000110e117c23 */ /* 0x004fca0008000011 */
[----:B------:R2:W-:Y:S04]  /*19f0*/  STG.E desc[UR14][R12.64], R17 ;  /* 0x000000110c007986 */ /* 0x0005e8000c10190e */
[----:B------:R-:W3:Y:S04]  /*1a00*/  LDG.E R14, desc[UR14][R8.64+0x200] ;  /* 0x0002000e080e7981 */ /* 0x000ee8000c1e1900 */
[----:B------:R-:W3:Y:S01]  /*1a10*/  LDG.E R19, desc[UR14][R10.64+0x200] ;  /* 0x0002000e0a137981 */ /* 0x000ee2000c1e1900 */
[----:B------:R-:W-:Y:S01]  /*1a20*/  IADD3 R0, PT, PT, R0, 0x2, RZ ;  /* 0x0000000200007810 */ /* 0x000fe20007ffe0ff */
[----:B---3--:R-:W-:-:S05]  /*1a30*/  FFMA R19, R14, UR17, R19 ;  /* 0x000000110e137c23 */ /* 0x008fca0008000013 */
[----:B------:R2:W-:Y:S02]  /*1a40*/  STG.E desc[UR14][R12.64+0x200], R19 ;  /* 0x000200130c007986 */ /* 0x0005e4000c10190e */
.L_x_27:
[----:B------:R-:W-:Y:S05]  /*1a50*/  @P1 EXIT ;  /* 0x000000000000194d */ /* 0x000fea0003800000 */
[----:B-1----:R-:W-:-:S05]  /*1a60*/  LEA R15, R0, R15, 0x7 ;  /* 0x0000000f000f7211 */ /* 0x002fca00078e38ff */
[----:B------:R-:W-:-:S04]  /*1a70*/  IMAD.WIDE R4, R15, 0x4, R4 ;  /* 0x000000040f047825 */ /* 0x000fc800078e0204 */
[C---:B------:R-:W-:Y:S02]  /*1a80*/  IMAD.WIDE R2, R15.reuse, 0x4, R2 ;  /* 0x000000040f027825 */ /* 0x040fe400078e0202 */
[----:B------:R-:W3:Y:S04]  /*1a90*/  LDG.E R4, desc[UR14][R4.64] ;  /* 0x0000000e04047981 */ /* 0x000ee8000c1e1900 */
[----:B------:R-:W3:Y:S01]  /*1aa0*/  LDG.E R3, desc[UR14][R2.64] ;  /* 0x0000000e02037981 */ /* 0x000ee2000c1e1900 */
[----:B------:R-:W-:-:S04]  /*1ab0*/  IMAD.WIDE R6, R15, 0x4, R6 ;  /* 0x000000040f067825 */ /* 0x000fc800078e0206 */
[----:B---3--:R-:W-:-:S05]  /*1ac0*/  FFMA R9, R4, UR17, R3 ;  /* 0x0000001104097c23 */ /* 0x008fca0008000003 */
[----:B------:R-:W-:Y:S01]  /*1ad0*/  STG.E desc[UR14][R6.64], R9 ;  /* 0x0000000906007986 */ /* 0x000fe2000c10190e */
[----:B------:R-:W-:Y:S05]  /*1ae0*/  EXIT ;  /* 0x000000000000794d */ /* 0x000fea0003800000 */
.L_x_28:
[----:B------:R-:W-:-:S00]  /*1af0*/  BRA `(.L_x_28) ;  /* 0xfffffffc00fc7947 */ /* 0x000fc0000383ffff */
[----:B------:R-:W-:-:S00]  /*1b00*/  NOP ;  /* 0x0000000000007918 */ /* 0x000fc00000000000 */
[----:B------:R-:W-:-:S00]  /*1b10*/  NOP ;  /* 0x0000000000007918 */ /* 0x000fc00000000000 */
[----:B------:R-:W-:-:S00]  /*1b20*/  NOP ;  /* 0x0000000000007918 */ /* 0x000fc00000000000 */
[----:B------:R-:W-:-:S00]  /*1b30*/  NOP ;  /* 0x0000000000007918 */ /* 0x000fc00000000000 */
[----:B------:R-:W-:-:S00]  /*1b40*/  NOP ;  /* 0x0000000000007918 */ /* 0x000fc00000000000 */
[----:B------:R-:W-:-:S00]  /*1b50*/  NOP ;  /* 0x0000000000007918 */ /* 0x000fc00000000000 */
[----:B------:R-:W-:-:S00]  /*1b60*/  NOP ;  /* 0x0000000000007918 */ /* 0x000fc00000000000 */
[----:B------:R-:W-:-:S00]  /*1b70*/  NOP ;  /* 0x0000000000007918 */ /* 0x000fc00000000000 */
.L_x_49:


//--------------------- .text._ZN3cub18CUB_300001_SM_10006detail9transform16transform_kernelINS2_10policy_hubILb1EN4cuda3std3__45tupleIJN6thrust24THRUST_300001_SM_1000_NS6detail15normal_iteratorINSA_10device_ptrIfEEEESF_EEEE10policy1000Ei5saxpySF_JPfSK_EEEvT0_iT1_T2_DpNS2_10kernel_argIT3_EE --------------------------
	.section	.text._ZN3cub18CUB_300001_SM_10006detail9transform16transform_kernelINS2_10policy_hubILb1EN4cuda3std3__45tupleIJN6thrust24THRUST_300001_SM_1000_NS6detail15normal_iteratorINSA_10device_ptrIfEEEESF_EEEE10policy1000Ei5saxpySF_JPfSK_EEEvT0_iT1_T2_DpNS2_10kernel_argIT3_EE,"ax",@progbits
	.align	128
        .global         _ZN3cub18CUB_300001_SM_10006detail9transform16transform_kernelINS2_10policy_hubILb1EN4cuda3std3__45tupleIJN6thrust24THRUST_300001_SM_1000_NS6detail15normal_iteratorINSA_10device_ptrIfEEEESF_EEEE10policy1000Ei5saxpySF_JPfSK_EEEvT0_iT1_T2_DpNS2_10kernel_argIT3_EE
        .type           _ZN3cub18CUB_300001_SM_10006detail9transform16transform_kernelINS2_10policy_hubILb1EN4cuda3std3__45tupleIJN6thrust24THRUST_300001_SM_1000_NS6detail15normal_iteratorINSA_10device_ptrIfEEEESF_EEEE10policy1000Ei5saxpySF_JPfSK_EEEvT0_iT1_T2_DpNS2_10kernel_argIT3_EE,@function
        .size           _ZN3cub18CUB_300001_SM_10006detail9transform16transform_kernelINS2_10policy_hubILb1EN4cuda3std3__45tupleIJN6thrust24THRUST_300001_SM_1000_NS6detail15normal_iteratorINSA_10device_ptrIfEEEESF_EEEE10policy1000Ei5saxpySF_JPfSK_EEEvT0_iT1_T2_DpNS2_10kernel_argIT3_EE,(.L_x_50 - _ZN3cub18CUB_300001_SM_10006detail9transform16transform_kernelINS2_10policy_hubILb1EN4cuda3std3__45tupleIJN6thrust24THRUST_300001_SM_1000_NS6detail15normal_iteratorINSA_10device_ptrIfEEEESF_EEEE10policy1000Ei5saxpySF_JPfSK_EEEvT0_iT1_T2_DpNS2_10kernel_argIT3_EE)
        .other          _ZN3cub18CUB_300001_SM_10006detail9transform16transform_kernelINS2_10policy_hubILb1EN4cuda3std3__45tupleIJN6thrust24THRUST_300001_SM_1000_NS6detail15normal_iteratorINSA_10device_ptrIfEEEESF_EEEE10policy1000Ei5saxpySF_JPfSK_EEEvT0_iT1_T2_DpNS2_10kernel_argIT3_EE,@"STO_CUDA_ENTRY STV_DEFAULT"
_ZN3cub18CUB_300001_SM_10006detail9transform16transform_kernelINS2_10policy_hubILb1EN4cuda3std3__45tupleIJN6thrust24THRUST_300001_SM_1000_NS6detail15normal_iteratorINSA_10device_ptrIfEEEESF_EEEE10policy1000Ei5saxpySF_JPfSK_EEEvT0_iT1_T2_DpNS2_10kernel_argIT3_EE:
.text._ZN3cub18CUB_300001_SM_10006detail9transform16transform_kernelINS2_10policy_hubILb1EN4cuda3std3__45tupleIJN6thrust24THRUST_300001_SM_1000_NS6detail15normal_iteratorINSA_10device_ptrIfEEEESF_EEEE10policy1000Ei5saxpySF_JPfSK_EEEvT0_iT1_T2_DpNS2_10kernel_argIT3_EE:
[----:B------:R-:W-:Y:S08]  /*0000*/  LDC R1, c[0x0][0x37c] ;  /* 0x0000df00ff017b82 */ /* 0x000ff00000000800 */
[----:B------:R-:W0:Y:S01]  /*0010*/  S2UR UR19, SR_CTAID.X ;  /* 0x00000000001379c3 */ /* 0x000e220000002500 */
[----:B------:R-:W1:Y:S01]  /*0020*/  LDCU.64 UR12, c[0x0][0x380] ;  /* 0x00007000ff0c77ac */ /* 0x000e620008000a00 */
[----:B------:R-:W2:Y:S01]  /*0030*/  S2R R0, SR_TID.X ;  /* 0x0000000000007919 */ /* 0x000ea20000002100 */
[----:B------:R-:W-:Y:S01]  /*0040*/  BSSY.RECONVERGENT B0, `(.L_x_29) ;  /* 0x0000020000007945 */ /* 0x000fe20003800200 */
[----:B-1----:R-:W-:-:S04]  /*0050*/  USHF.L.U32 UR11, UR13, 0x7, URZ ;  /* 0x000000070d0b7899 */ /* 0x002fc800080006ff */
[----:B0-----:R-:W-:-:S04]  /*0060*/  UIMAD UR8, UR11, UR19, URZ ;  /* 0x000000130b0872a4 */ /* 0x001fc8000f8e02ff */
[----:B------:R-:W-:-:S04]  /*0070*/  UIADD3 UR10, UPT, UPT, -UR8, UR12, URZ ;  /* 0x0000000c080a7290 */ /* 0x000fc8000fffe1ff */
[----:B------:R-:W-:Y:S01]  /*0080*/  UISETP.LT.AND UP0, UPT, UR11, UR10, UPT ;  /* 0x0000000a0b00728c */ /* 0x000fe2000bf01270 */
[----:B--2---:R-:W-:-:S03]  /*0090*/  SHF.L.U32 R4, R0, 0x7, RZ ;  /* 0x0000000700047819 */ /* 0x004fc600000006ff */
[----:B------:R-:W-:-:S04]  /*00a0*/  USEL UR12, UR11, UR10, UP0 ;  /* 0x0000000a0b0c7287 */ /* 0x000fc80008000000 */
[----:B------:R-:W-:-:S06]  /*00b0*/  USHF.L.U32 UR4, UR12, 0x2, URZ ;  /* 0x000000020c047899 */ /* 0x000fcc00080006ff */
[----:B------:R-:W-:-:S13]  /*00c0*/  ISETP.GE.AND P0, PT, R4, UR4, PT ;  /* 0x0000000404007c0c */ /* 0x000fda000bf06270 */
[----:B------:R-:W-:Y:S05]  /*00d0*/  @P0 BRA `(.L_x_30) ;  /* 0x0000000000580947 */ /* 0x000fea0003800000 */
[----:B------:R-:W0:Y:S01]  /*00e0*/  LDC.64 R2, c[0x0][0x398] ;  /* 0x0000e600ff027b82 */ /* 0x000e220000000a00 */
[----:B------:R-:W-:Y:S01]  /*00f0*/  MOV R7, UR8 ;  /* 0x0000000800077c02 */ /* 0x000fe20008000f00 */
[----:B------:R-:W-:Y:S01]  /*0100*/  BSSY.RECONVERGENT B1, `(.L_x_31) ;  /* 0x000000a000017945 */ /* 0x000fe20003800200 */
[----:B------:R-:W-:Y:S02]  /*0110*/  IMAD.MOV.U32 R5, RZ, RZ, R4 ;  /* 0x000000ffff057224 */ /* 0x000fe400078e0004 */
[----:B0-----:R-:W-:-:S04]  /*0120*/  IMAD.WIDE.U32 R2, R0, 0x80, R2 ;  /* 0x0000008000027825 */ /* 0x001fc800078e0002 */
[----:B------:R-:W-:-:S07]  /*0130*/  IMAD.WIDE R2, R7, 0x4, R2 ;  /* 0x0000000407027825 */ /* 0x000fce00078e0202 */
.L_x_32:
[----:B------:R-:W-:Y:S01]  /*0140*/  IADD3 R5, PT, PT, R5, 0x4000, RZ ;  /* 0x0000400005057810 */ /* 0x000fe20007ffe0ff */
[----:B------:R0:W-:Y:S03]  /*0150*/  CCTL.E.PF2 [R2] ;  /* 0x000000000200798f */ /* 0x0001e60000800100 */
[----:B------:R-:W-:Y:S02]  /*0160*/  ISETP.GE.AND P0, PT, R5, UR4, PT ;  /* 0x0000000405007c0c */ /* 0x000fe4000bf06270 */
[----:B0-----:R-:W-:-:S04]  /*0170*/  IADD3 R2, P1, PT, R2, 0x4000, RZ ;  /* 0x0000400002027810 */ /* 0x001fc80007f3e0ff */
[----:B------:R-:W-:-:S07]  /*0180*/  IADD3.X R3, PT, PT, RZ, R3, RZ, P1, !PT ;  /* 0x00000003ff037210 */ /* 0x000fce0000ffe4ff */
[----:B------:R-:W-:Y:S05]  /*0190*/  @!P0 BRA `(.L_x_32) ;  /* 0xfffffffc00e88947 */ /* 0x000fea000383ffff */
[----:B------:R-:W-:Y:S05]  /*01a0*/  BSYNC.RECONVERGENT B1 ;  /* 0x0000000000017941 */ /* 0x000fea0003800200 */
.L_x_31:
[----:B------:R-:W0:Y:S02]  /*01b0*/  LDC.64 R2, c[0x0][0x3a8] ;  /* 0x0000ea00ff027b82 */ /* 0x000e240000000a00 */
[----:B0-----:R-:W-:-:S04]  /*01c0*/  IMAD.WIDE.U32 R2, R0, 0x80, R2 ;  /* 0x0000008000027825 */ /* 0x001fc800078e0002 */
[----:B------:R-:W-:-:S07]  /*01d0*/  IMAD.WIDE R2, R7, 0x4, R2 ;  /* 0x0000000407027825 */ /* 0x000fce00078e0202 */
.L_x_33:
[----:B------:R-:W-:Y:S01]  /*01e0*/  VIADD R4, R4, 0x4000 ;  /* 0x0000400004047836 */ /* 0x000fe20000000000 */
[----:B------:R0:W-:Y:S04]  /*01f0*/  CCTL.E.PF2 [R2] ;  /* 0x000000000200798f */ /* 0x0001e80000800100 */
[----:B------:R-:W-:Y:S02]  /*0200*/  ISETP.GE.AND P0, PT, R4, UR4, PT ;  /* 0x0000000404007c0c */ /* 0x000fe4000bf06270 */
[----:B0-----:R-:W-:-:S04]  /*0210*/  IADD3 R2, P1, PT, R2, 0x4000, RZ ;  /* 0x0000400002027810 */ /* 0x001fc80007f3e0ff */
[----:B------:R-:W-:-:S07]  /*0220*/  IADD3.X R3, PT, PT, RZ, R3, RZ, P1, !PT ;  /* 0x00000003ff037210 */ /* 0x000fce0000ffe4ff */
[----:B------:R-:W-:Y:S05]  /*0230*/  @!P0 BRA `(.L_x_33) ;  /* 0xfffffffc00e88947 */ /* 0x000fea000383ffff */
.L_x_30:
[----:B------:R-:W-:Y:S05]  /*0240*/  BSYNC.RECONVERGENT B0 ;  /* 0x0000000000007941 */ /* 0x000fea0003800200 */
.L_x_29:
[----:B------:R-:W0:Y:S01]  /*0250*/  LDCU.128 UR4, c[0x0][0x390] ;  /* 0x00007200ff0477ac */ /* 0x000e220008000c00 */
[----:B------:R-:W-:Y:S01]  /*0260*/  UIMAD.WIDE UR8, UR8, 0x4, URZ ;  /* 0x00000004080878a5 */ /* 0x000fe2000f8e02ff */
[----:B------:R-:W1:Y:S01]  /*0270*/  LDCU.64 UR20, c[0x0][0x358] ;  /* 0x00006b00ff1477ac */ /* 0x000e620008000a00 */
[----:B------:R-:W2:Y:S02]  /*0280*/  LDCU.64 UR14, c[0x0][0x3a8] ;  /* 0x00007500ff0e77ac */ /* 0x000ea40008000a00 */
[----:B0-----:R-:W-:-:S04]  /*0290*/  UIADD3 UR16, UP0, UPT, UR8, UR4, URZ ;  /* 0x0000000408107290 */ /* 0x001fc8000ff1e0ff */
[----:B------:R-:W-:Y:S02]  /*02a0*/  UIADD3.X UR17, UPT, UPT, UR9, UR5, URZ, UP0, !UPT ;  /* 0x0000000509117290 */ /* 0x000fe400087fe4ff */
[----:B------:R-:W-:-:S09]  /*02b0*/  UISETP.GT.AND UP0, UPT, UR11, UR10, UPT ;  /* 0x0000000a0b00728c */ /* 0x000fd2000bf04270 */
[----:B-12---:R-:W-:Y:S05]  /*02c0*/  BRA.U UP0, `(.L_x_34) ;  /* 0x00000009005c7547 */ /* 0x006fea000b800000 */
[----:B------:R-:W-:-:S06]  /*02d0*/  UISETP.GE.AND UP0, UPT, UR13, 0x1, UPT ;  /* 0x000000010d00788c */ /* 0x000fcc000bf06270 */
[----:B------:R-:W-:-:S13]  /*02e0*/  PLOP3.LUT P0, PT, PT, PT, UP0, 0x80, 0x8 ;  /* 0x000000000008781c */ /* 0x000fda0003f0f008 */
[----:B------:R-:W-:Y:S05]  /*02f0*/  @!P0 EXIT ;  /* 0x000000000000894d */ /* 0x000fea0003800000 */
[----:B------:R-:W0:Y:S01]  /*0300*/  LDCU UR10, c[0x0][0x388] ;  /* 0x00007100ff0a77ac */ /* 0x000e220008000800 */
[----:B------:R-:W-:Y:S01]  /*0310*/  HFMA2 R10, -RZ, RZ, 0, 0 ;  /* 0x00000000ff0a7431 */ /* 0x000fe200000001ff */
[----:B------:R-:W-:Y:S01]  /*0320*/  UISETP.GE.U32.AND UP0, UPT, UR13, 0x8, UPT ;  /* 0x000000080d00788c */ /* 0x000fe2000bf06070 */
[----:B0-----:R-:W-:-:S04]  /*0330*/  I2FP.F32.S32 R2, UR10 ;  /* 0x0000000a00027c45 */ /* 0x001fc80008201400 */
[----:B------:R-:W-:-:S04]  /*0340*/  R2UR UR18, R2 ;  /* 0x00000000021272ca */ /* 0x000fc800000e0000 */
[----:B------:R-:W-:Y:S11]  /*0350*/  BRA.U !UP0, `(.L_x_35) ;  /* 0x0000000508247547 */ /* 0x000ff6000b800000 */
[----:B------:R-:W0:Y:S01]  /*0360*/  LDC.64 R2, c[0x0][0x390] ;  /* 0x0000e400ff027b82 */ /* 0x000e220000000a00 */
[----:B------:R-:W-:Y:S01]  /*0370*/  UMOV UR11, UR8 ;  /* 0x00000008000b7c82 */ /* 0x000fe20008000000 */
[----:B------:R-:W-:Y:S02]  /*0380*/  ULOP3.LUT UR8, UR13, 0x7ffffff8, URZ, 0xc0, !UPT ;  /* 0x7ffffff80d087892 */ /* 0x000fe4000f8ec0ff */
[----:B------:R-:W-:Y:S02]  /*0390*/  UIADD3 UR10, UP2, UPT, UR11, 0x600, URZ ;  /* 0x000006000b0a7890 */ /* 0x000fe4000ff5e0ff */
[----:B------:R-:W-:Y:S02]  /*03a0*/  UIADD3 UR8, UPT, UPT, -UR8, URZ, URZ ;  /* 0x000000ff08087290 */ /* 0x000fe4000fffe1ff */
[----:B------:R-:W1:Y:S01]  /*03b0*/  LDC.64 R4, c[0x0][0x398] ;  /* 0x0000e600ff047b82 */ /* 0x000e620000000a00 */
[----:B------:R-:W-:Y:S02]  /*03c0*/  UIADD3 UR12, UP0, UPT, UR10, UR4, URZ ;  /* 0x000000040a0c7290 */ /* 0x000fe4000ff1e0ff */
[----:B------:R-:W-:-:S02]  /*03d0*/  UIADD3.X UR4, UPT, UPT, URZ, UR9, URZ, UP2, !UPT ;  /* 0x00000009ff047290 */ /* 0x000fc400097fe4ff */
[----:B------:R-:W-:Y:S02]  /*03e0*/  UIADD3 UR6, UP1, UPT, UR10, UR6, URZ ;  /* 0x000000060a067290 */ /* 0x000fe4000ff3e0ff */
[----:B------:R-:W-:Y:S01]  /*03f0*/  UIADD3 UR14, UP2, UPT, UR10, UR14, URZ ;  /* 0x0000000e0a0e7290 */ /* 0x000fe2000ff5e0ff */
[----:B------:R-:W2:Y:S01]  /*0400*/  LDC.64 R6, c[0x0][0x3a8] ;  /* 0x0000ea00ff067b82 */ /* 0x000ea20000000a00 */
[----:B------:R-:W-:Y:S02]  /*0410*/  UIADD3.X UR7, UPT, UPT, UR4, UR7, URZ, UP1, !UPT ;  /* 0x0000000704077290 */ /* 0x000fe40008ffe4ff */
[----:B------:R-:W-:Y:S02]  /*0420*/  UIADD3.X UR5, UPT, UPT, UR4, UR5, URZ, UP0, !UPT ;  /* 0x0000000504057290 */ /* 0x000fe400087fe4ff */
[----:B------:R-:W-:Y:S01]  /*0430*/  UIADD3.X UR15, UPT, UPT, UR4, UR15, URZ, UP2, !UPT ;  /* 0x0000000f040f7290 */ /* 0x000fe200097fe4ff */
[----:B0-----:R-:W-:-:S04]  /*0440*/  IMAD.WIDE.U32 R2, R0, 0x4, R2 ;  /* 0x0000000400027825 */ /* 0x001fc800078e0002 */
[----:B-1----:R-:W-:-:S04]  /*0450*/  IMAD.WIDE.U32 R4, R0, 0x4, R4 ;  /* 0x0000000400047825 */ /* 0x002fc800078e0004 */
[----:B--2---:R-:W-:-:S04]  /*0460*/  IMAD.WIDE.U32 R6, R0, 0x4, R6 ;  /* 0x0000000400067825 */ /* 0x004fc800078e0006 */
[----:B------:R-:W-:-:S07]  /*0470*/  VIADD R0, R0, 0x80 ;  /* 0x0000008000007836 */ /* 0x000fce0000000000 */
.L_x_36:
        /* <DEDUP_REMOVED lines=8> */
[----:B------:R-:W-:Y:S02]  /*0500*/  MOV R8, UR6 ;  /* 0x0000000600087c02 */ /* 0x000fe40008000f00 */
[----:B------:R-:W-:Y:S02]  /*0510*/  MOV R9, UR7 ;  /* 0x0000000700097c02 */ /* 0x000fe40008000f00 */
[----:B------:R-:W-:-:S02]  /*0520*/  MOV R11, UR15 ;  /* 0x0000000f000b7c02 */ /* 0x000fc40008000f00 */
        /* <DEDUP_REMOVED lines=34> */
[----:B------:R-:W-:Y:S02]  /*0750*/  UIADD3 UR11, UP0, UPT, UR11, 0x1000, URZ ;  /* 0x000010000b0b7890 */ /* 0x000fe4000ff1e0ff */
[----:B------:R-:W-:-:S02]  /*0760*/  UIADD3 UR8, UPT, UPT, UR8, 0x8, URZ ;  /* 0x0000000808087890 */ /* 0x000fc4000fffe0ff */
[----:B------:R-:W-:Y:S02]  /*0770*/  UIADD3.X UR9, UPT, UPT, URZ, UR9, URZ, UP0, !UPT ;  /* 0x00000009ff097290 */ /* 0x000fe400087fe4ff */
[----:B------:R-:W-:Y:S01]  /*0780*/  UISETP.NE.AND UP0, UPT, UR8, URZ, UPT ;  /* 0x000000ff0800728c */ /* 0x000fe2000bf05270 */
[----:B------:R-:W-:Y:S01]  /*0790*/  IADD3 R0, PT, PT, R0, 0x400, RZ ;  /* 0x0000040000007810 */ /* 0x000fe20007ffe0ff */
[----:B--2---:R-:W-:-:S05]  /*07a0*/  FFMA R17, R14, UR18, R17 ;  /* 0x000000120e117c23 */ /* 0x004fca0008000011 */
[----:B------:R3:W-:Y:S02]  /*07b0*/  STG.E desc[UR20][R12.64+0x600], R17 ;  /* 0x000600110c007986 */ /* 0x0007e4000c101914 */
[----:B------:R-:W-:Y:S05]  /*07c0*/  BRA.U UP0, `(.L_x_36) ;  /* 0xfffffffd002c7547 */ /* 0x000fea000b83ffff */
[----:B------:R-:W0:Y:S02]  /*07d0*/  LDC R10, c[0x0][0x384] ;  /* 0x0000e100ff0a7b82 */ /* 0x000e240000000800 */
[----:B0-----:R-:W-:-:S07]  /*07e0*/  LOP3.LUT R10, R10, 0x7ffffff8, RZ, 0xc0, !PT ;  /* 0x7ffffff80a0a7812 */ /* 0x001fce00078ec0ff */
.L_x_35:
[----:B------:R-:W0:Y:S02]  /*07f0*/  LDC R0, c[0x0][0x384] ;  /* 0x0000e100ff007b82 */ /* 0x000e240000000800 */
[----:B0-----:R-:W-:-:S13]  /*0800*/  LOP3.LUT P0, R3, R0, 0x7, RZ, 0xc0, !PT ;  /* 0x0000000700037812 */ /* 0x001fda000780c0ff */
[----:B------:R-:W-:Y:S05]  /*0810*/  @!P0 EXIT ;  /* 0x000000000000894d */ /* 0x000fea0003800000 */
[----:B------:R-:W0:Y:S01]  /*0820*/  LDCU.64 UR4, c[0x0][0x398] ;  /* 0x00007300ff0477ac */ /* 0x000e220008000a00 */
[C---:B------:R-:W-:Y:S01]  /*0830*/  SHF.L.U32 R2, R0.reuse, 0x7, RZ ;  /* 0x0000000700027819 */ /* 0x040fe200000006ff */
[----:B------:R-:W1:Y:S01]  /*0840*/  S2R R11, SR_TID.X ;  /* 0x00000000000b7919 */ /* 0x000e620000002100 */
[----:B------:R-:W-:Y:S01]  /*0850*/  ISETP.GE.U32.AND P0, PT, R3, 0x4, PT ;  /* 0x000000040300780c */ /* 0x000fe20003f06070 */
[----:B------:R-:W2:Y:S01]  /*0860*/  LDCU.64 UR6, c[0x0][0x3a8] ;  /* 0x00007500ff0677ac */ /* 0x000ea20008000a00 */
[----:B------:R-:W-:Y:S01]  /*0870*/  LOP3.LUT R16, R0, 0x3, RZ, 0xc0, !PT ;  /* 0x0000000300107812 */ /* 0x000fe200078ec0ff */
[----:B------:R-:W-:-:S03]  /*0880*/  IMAD R2, R2, UR19, RZ ;  /* 0x0000001302027c24 */ /* 0x000fc6000f8e02ff */
[----:B------:R-:W-:Y:S01]  /*0890*/  ISETP.NE.AND P1, PT, R16, RZ, PT ;  /* 0x000000ff1000720c */ /* 0x000fe20003f25270 */
[----:B------:R-:W-:-:S03]  /*08a0*/  IMAD.WIDE R4, R2, 0x4, RZ ;  /* 0x0000000402047825 */ /* 0x000fc600078e02ff */
[C---:B0-----:R-:W-:Y:S02]  /*08b0*/  IADD3 R2, P2, PT, R4.reuse, UR4, RZ ;  /* 0x0000000404027c10 */ /* 0x041fe4000ff5e0ff */
[----:B--2---:R-:W-:Y:S02]  /*08c0*/  IADD3 R4, P3, PT, R4, UR6, RZ ;  /* 0x0000000604047c10 */ /* 0x004fe4000ff7e0ff */
[C---:B------:R-:W-:Y:S02]  /*08d0*/  IADD3.X R3, PT, PT, R5.reuse, UR5, RZ, P2, !PT ;  /* 0x0000000505037c10 */ /* 0x040fe400097fe4ff */
[----:B------:R-:W-:Y:S01]  /*08e0*/  IADD3.X R5, PT, PT, R5, UR7, RZ, P3, !PT ;  /* 0x0000000705057c10 */ /* 0x000fe20009ffe4ff */
[----:B------:R-:W-:Y:S08]  /*08f0*/  @!P0 BRA `(.L_x_37) ;  /* 0x0000000000588947 */ /* 0x000ff00003800000 */
[----:B-1-3--:R-:W-:-:S04]  /*0900*/  IMAD R13, R10, 0x80, R11 ;  /* 0x000000800a0d7824 */ /* 0x00afc800078e020b */
[----:B------:R-:W-:-:S04]  /*0910*/  IMAD.WIDE R8, R13, 0x4, R2 ;  /* 0x000000040d087825 */ /* 0x000fc800078e0202 */
[----:B------:R-:W-:Y:S01]  /*0920*/  IMAD.WIDE R6, R13, 0x4, R4 ;  /* 0x000000040d067825 */ /* 0x000fe200078e0204 */
[----:B------:R-:W2:Y:S04]  /*0930*/  LDG.E R14, desc[UR20][R8.64] ;  /* 0x00000014080e7981 */ /* 0x000ea8000c1e1900 */
[----:B------:R-:W2:Y:S01]  /*0940*/  LDG.E R15, desc[UR20][R6.64] ;  /* 0x00000014060f7981 */ /* 0x000ea2000c1e1900 */
[----:B------:R-:W-:-:S05]  /*0950*/  MOV R12, 0x4 ;  /* 0x00000004000c7802 */ /* 0x000fca0000000f00 */
[----:B------:R-:W-:-:S04]  /*0960*/  IMAD.WIDE R12, R13, R12, UR16 ;  /* 0x000000100d0c7e25 */ /* 0x000fc8000f8e020c */
        /* <DEDUP_REMOVED lines=15> */
.L_x_37:
[----:B------:R-:W-:Y:S05]  /*0a60*/  @!P1 EXIT ;  /* 0x000000000000994d */ /* 0x000fea0003800000 */
[----:B------:R-:W-:Y:S02]  /*0a70*/  ISETP.NE.AND P0, PT, R16, 0x1, PT ;  /* 0x000000011000780c */ /* 0x000fe40003f05270 */
[----:B------:R-:W-:-:S04]  /*0a80*/  LOP3.LUT R0, R0, 0x1, RZ, 0xc0, !PT ;  /* 0x0000000100007812 */ /* 0x000fc800078ec0ff */
[----:B------:R-:W-:-:S07]  /*0a90*/  ISETP.NE.U32.AND P1, PT, R0, 0x1, PT ;  /* 0x000000010000780c */ /* 0x000fce0003f25070 */
[----:B------:R-:W-:Y:S06]  /*0aa0*/  @!P0 BRA `(.L_x_38) ;  /* 0x0000000000388947 */ /* 0x000fec0003800000 */
[----:B01-3--:R-:W-:-:S04]  /*0ab0*/  IMAD R13, R10, 0x80, R11 ;  /* 0x000000800a0d7824 */ /* 0x00bfc800078e020b */
[----:B------:R-:W-:-:S04]  /*0ac0*/  IMAD.WIDE R6, R13, 0x4, R2 ;  /* 0x000000040d067825 */ /* 0x000fc800078e0202 */
[----:B------:R-:W-:Y:S01]  /*0ad0*/  IMAD.WIDE R8, R13, 0x4, R4 ;  /* 0x000000040d087825 */ /* 0x000fe200078e0204 */
[----:B------:R-:W2:Y:S04]  /*0ae0*/  LDG.E R0, desc[UR20][R6.64] ;  /* 0x0000001406007981 */ /* 0x000ea8000c1e1900 */
[----:B------:R-:W2:Y:S01]  /*0af0*/  LDG.E R15, desc[UR20][R8.64] ;  /* 0x00000014080f7981 */ /* 0x000ea2000c1e1900 */
[----:B------:R-:W-:-:S05]  /*0b00*/  HFMA2 R12, -RZ, RZ, 0, 2.384185791015625e-07 ;  /* 0x00000004ff0c7431 */ /* 0x000fca00000001ff */
[----:B------:R-:W-:-:S04]  /*0b10*/  IMAD.WIDE R12, R13, R12, UR16 ;  /* 0x000000100d0c7e25 */ /* 0x000fc8000f8e020c */
[----:B--2---:R-:W-:-:S05]  /*0b20*/  FFMA R15, R0, UR18, R15 ;  /* 0x00000012000f7c23 */ /* 0x004fca000800000f */
[----:B------:R2:W-:Y:S04]  /*0b30*/  STG.E desc[UR20][R12.64], R15 ;  /* 0x0000000f0c007986 */ /* 0x0005e8000c101914 */
[----:B------:R-:W3:Y:S04]  /*0b40*/  LDG.E R0, desc[UR20][R6.64+0x200] ;  /* 0x0002001406007981 */ /* 0x000ee8000c1e1900 */
[----:B------:R-:W3:Y:S01]  /*0b50*/  LDG.E R17, desc[UR20][R8.64+0x200] ;  /* 0x0002001408117981 */ /* 0x000ee2000c1e1900 */
[----:B------:R-:W-:Y:S01]  /*0b60*/  IADD3 R10, PT, PT, R10, 0x2, RZ ;  /* 0x000000020a0a7810 */ /* 0x000fe20007ffe0ff */
[----:B---3--:R-:W-:-:S05]  /*0b70*/  FFMA R17, R0, UR18, R17 ;  /* 0x0000001200117c23 */ /* 0x008fca0008000011 */
[----:B------:R2:W-:Y:S02]  /*0b80*/  STG.E desc[UR20][R12.64+0x200], R17 ;  /* 0x000200110c007986 */ /* 0x0005e4000c101914 */
.L_x_38:
[----:B------:R-:W-:Y:S05]  /*0b90*/  @P1 EXIT ;  /* 0x000000000000194d */ /* 0x000fea0003800000 */
[----:B-1----:R-:W-:-:S04]  /*0ba0*/  IMAD R7, R10, 0x80, R11 ;  /* 0x000000800a077824 */ /* 0x002fc800078e020b */
[----:B------:R-:W-:-:S04]  /*0bb0*/  IMAD.WIDE R2, R7, 0x4, R2 ;  /* 0x0000000407027825 */ /* 0x000fc800078e0202 */
[----:B------:R-:W-:Y:S02]  /*0bc0*/  IMAD.WIDE R4, R7, 0x4, R4 ;  /* 0x0000000407047825 */ /* 0x000fe400078e0204 */
[----:B------:R-:W4:Y:S04]  /*0bd0*/  LDG.E R2, desc[UR20][R2.64] ;  /* 0x0000001402027981 */ /* 0x000f28000c1e1900 */
[----:B------:R-:W4:Y:S01]  /*0be0*/  LDG.E R5, desc[UR20][R4.64] ;  /* 0x0000001404057981 */ /* 0x000f22000c1e1900 */
[----:B------:R-:W-:-:S05]  /*0bf0*/  MOV R6, 0x4 ;  /* 0x0000000400067802 */ /* 0x000fca0000000f00 */
[----:B------:R-:W-:-:S04]  /*0c00*/  IMAD.WIDE R6, R7, R6, UR16 ;  /* 0x0000001007067e25 */ /* 0x000fc8000f8e0206 */
[----:B----4-:R-:W-:-:S05]  /*0c10*/  FFMA R9, R2, UR18, R5 ;  /* 0x0000001202097c23 */ /* 0x010fca0008000005 */
[----:B------:R-:W-:Y:S01]  /*0c20*/  STG.E desc[UR20][R6.64], R9 ;  /* 0x0000000906007986 */ /* 0x000fe2000c101914 */
[----:B------:R-:W-:Y:S05]  /*0c30*/  EXIT ;  /* 0x000000000000794d */ /* 0x000fea0003800000 */
.L_x_34:
[----:B------:R-:W0:Y:S02]  /*0c40*/  LDC R8, c[0x0][0x384] ;  /* 0x0000e100ff087b82 */ /* 0x000e240000000800 */
[----:B0-----:R-:W-:-:S13]  /*0c50*/  ISETP.GE.AND P0, PT, R8, 0x1, PT ;  /* 0x000000010800780c */ /* 0x001fda0003f06270 */
[----:B------:R-:W-:Y:S05]  /*0c60*/  @!P0 EXIT ;  /* 0x000000000000894d */ /* 0x000fea0003800000 */
[----:B------:R-:W0:Y:S01]  /*0c70*/  LDCU.64 UR6, c[0x0][0x398] ;  /* 0x00007300ff0677ac */ /* 0x000e220008000a00 */
[C---:B------:R-:W-:Y:S01]  /*0c80*/  SHF.L.U32 R2, R8.reuse, 0x7, RZ ;  /* 0x0000000708027819 */ /* 0x040fe200000006ff */
[----:B------:R-:W1:Y:S01]  /*0c90*/  S2R R0, SR_TID.X ;  /* 0x0000000000007919 */ /* 0x000e620000002100 */
[----:B------:R-:W-:Y:S01]  /*0ca0*/  LOP3.LUT R20, R8, 0x7, RZ, 0xc0, !PT ;  /* 0x0000000708147812 */ /* 0x000fe200078ec0ff */
[----:B------:R-:W2:Y:S01]  /*0cb0*/  LDCU.64 UR8, c[0x0][0x3a8] ;  /* 0x00007500ff0877ac */ /* 0x000ea20008000a00 */
[----:B------:R-:W-:Y:S02]  /*0cc0*/  IMAD.MOV.U32 R7, RZ, RZ, RZ ;  /* 0x000000ffff077224 */ /* 0x000fe400078e00ff */
[----:B------:R-:W-:Y:S01]  /*0cd0*/  IMAD R2, R2, UR19, RZ ;  /* 0x0000001302027c24 */ /* 0x000fe2000f8e02ff */
[----:B------:R-:W3:Y:S03]  /*0ce0*/  LDCU UR4, c[0x0][0x388] ;  /* 0x00007100ff0477ac */ /* 0x000ee60008000800 */
[----:B------:R-:W-:-:S03]  /*0cf0*/  IMAD.WIDE R4, R2, 0x4, RZ ;  /* 0x0000000402047825 */ /* 0x000fc600078e02ff */
[----:B0-----:R-:W-:-:S04]  /*0d00*/  IADD3 R2, P0, PT, R4, UR6, RZ ;  /* 0x0000000604027c10 */ /* 0x001fc8000ff1e0ff */
[C---:B------:R-:W-:Y:S02]  /*0d10*/  IADD3.X R3, PT, PT, R5.reuse, UR7, RZ, P0, !PT ;  /* 0x0000000705037c10 */ /* 0x040fe400087fe4ff */
[----:B------:R-:W-:Y:S02]  /*0d20*/  ISETP.GE.U32.AND P0, PT, R8, 0x8, PT ;  /* 0x000000080800780c */ /* 0x000fe40003f06070 */
[----:B--2---:R-:W-:Y:S02]  /*0d30*/  IADD3 R4, P1, PT, R4, UR8, RZ ;  /* 0x0000000804047c10 */ /* 0x004fe4000ff3e0ff */
[----:B---3--:R-:W-:Y:S02]  /*0d40*/  I2FP.F32.S32 R6, UR4 ;  /* 0x0000000400067c45 */ /* 0x008fe40008201400 */
[----:B------:R-:W-:-:S07]  /*0d50*/  IADD3.X R5, PT, PT, R5, UR9, RZ, P1, !PT ;  /* 0x0000000905057c10 */ /* 0x000fce0008ffe4ff */
[----:B-1----:R-:W-:Y:S05]  /*0d60*/  @!P0 BRA `(.L_x_39) ;  /* 0x0000000400008947 */ /* 0x002fea0003800000 */
[----:B------:R-:W-:Y:S01]  /*0d70*/  HFMA2 R14, -RZ, RZ, 0, 0 ;  /* 0x00000000ff0e7431 */ /* 0x000fe200000001ff */
[----:B------:R-:W-:-:S07]  /*0d80*/  LOP3.LUT R7, R8, 0x7ffffff8, RZ, 0xc0, !PT ;  /* 0x7ffffff808077812 */ /* 0x000fce00078ec0ff */
.L_x_42:
[----:B------:R-:W-:-:S04]  /*0d90*/  LEA R15, R14, R0, 0x7 ;  /* 0x000000000e0f7211 */ /* 0x000fc800078e38ff */
[----:B------:R-:W-:-:S13]  /*0da0*/  ISETP.GE.AND P0, PT, R15, UR12, PT ;  /* 0x0000000c0f007c0c */ /* 0x000fda000bf06270 */
[----:B0-----:R-:W-:-:S04]  /*0db0*/  @!P0 IMAD.WIDE.U32 R16, R15, 0x4, R2 ;  /* 0x000000040f108825 */ /* 0x001fc800078e0002 */
[C---:B------:R-:W-:Y:S02]  /*0dc0*/  @!P0 IMAD.WIDE.U32 R18, R15.reuse, 0x4, R4 ;  /* 0x000000040f128825 */ /* 0x040fe400078e0004 */
[----:B------:R-:W2:Y:S04]  /*0dd0*/  @!P0 LDG.E R17, desc[UR20][R16.64] ;  /* 0x0000001410118981 */ /* 0x000ea8000c1e1900 */
[----:B------:R-:W2:Y:S01]  /*0de0*/  @!P0 LDG.E R19, desc[UR20][R18.64] ;  /* 0x0000001412138981 */ /* 0x000ea2000c1e1900 */
[----:B------:R-:W-:Y:S01]  /*0df0*/  VIADD R23, R15, 0x80 ;  /* 0x000000800f177836 */ /* 0x000fe20000000000 */
[----:B------:R-:W-:-:S03]  /*0e00*/  MOV R12, 0x4 ;  /* 0x00000004000c7802 */ /* 0x000fc60000000f00 */
[C---:B------:R-:W-:Y:S01]  /*0e10*/  IMAD.WIDE R8, R23.reuse, 0x4, R2 ;  /* 0x0000000417087825 */ /* 0x040fe200078e0202 */
[----:B------:R-:W-:-:S03]  /*0e20*/  ISETP.GE.AND P1, PT, R23, UR12, PT ;  /* 0x0000000c17007c0c */ /* 0x000fc6000bf26270 */
[----:B------:R-:W-:-:S04]  /*0e30*/  @!P0 IMAD.WIDE.U32 R12, R15, R12, UR16 ;  /* 0x000000100f0c8e25 */ /* 0x000fc8000f8e000c */
[----:B------:R-:W-:-:S04]  /*0e40*/  IMAD.WIDE R10, R23, 0x4, R4 ;  /* 0x00000004170a7825 */ /* 0x000fc800078e0204 */
[----:B--2---:R-:W-:-:S05]  /*0e50*/  @!P0 FFMA R21, R6, R17, R19 ;  /* 0x0000001106158223 */ /* 0x004fca0000000013 */
[----:B------:R0:W-:Y:S04]  /*0e60*/  @!P0 STG.E desc[UR20][R12.64], R21 ;  /* 0x000000150c008986 */ /* 0x0001e8000c101914 */
[----:B------:R-:W2:Y:S04]  /*0e70*/  @!P1 LDG.E R25, desc[UR20][R8.64] ;  /* 0x0000001408199981 */ /* 0x000ea8000c1e1900 */
[----:B------:R-:W2:Y:S01]  /*0e80*/  @!P1 LDG.E R27, desc[UR20][R10.64] ;  /* 0x000000140a1b9981 */ /* 0x000ea2000c1e1900 */
[----:B------:R-:W-:-:S04]  /*0e90*/  IADD3 R16, PT, PT, R15, 0x100, RZ ;  /* 0x000001000f107810 */ /* 0x000fc80007ffe0ff */
[----:B------:R-:W-:Y:S01]  /*0ea0*/  ISETP.GE.AND P0, PT, R16, UR12, PT ;  /* 0x0000000c10007c0c */ /* 0x000fe2000bf06270 */
[----:B------:R-:W-:-:S04]  /*0eb0*/  IMAD.MOV.U32 R16, RZ, RZ, 0x4 ;  /* 0x00000004ff107424 */ /* 0x000fc800078e00ff */
[----:B------:R-:W-:-:S04]  /*0ec0*/  IMAD.WIDE R16, R23, R16, UR16 ;  /* 0x0000001017107e25 */ /* 0x000fc8000f8e0210 */
[----:B--2---:R-:W-:-:S05]  /*0ed0*/  @!P1 FFMA R25, R6, R25, R27 ;  /* 0x0000001906199223 */ /* 0x004fca000000001b */
[----:B------:R-:W-:Y:S04]  /*0ee0*/  @!P1 STG.E desc[UR20][R16.64], R25 ;  /* 0x0000001910009986 */ /* 0x000fe8000c101914 */
[----:B------:R-:W2:Y:S04]  /*0ef0*/  @!P0 LDG.E R19, desc[UR20][R8.64+0x200] ;  /* 0x0002001408138981 */ /* 0x000ea8000c1e1900 */
[----:B------:R-:W2:Y:S01]  /*0f00*/  @!P0 LDG.E R23, desc[UR20][R10.64+0x200] ;  /* 0x000200140a178981 */ /* 0x000ea2000c1e1900 */
[----:B0-----:R-:W-:-:S04]  /*0f10*/  IADD3 R12, PT, PT, R15, 0x180, RZ ;  /* 0x000001800f0c7810 */ /* 0x001fc80007ffe0ff */
[----:B------:R-:W-:Y:S01]  /*0f20*/  ISETP.GE.AND P1, PT, R12, UR12, PT ;  /* 0x0000000c0c007c0c */ /* 0x000fe2000bf26270 */
[----:B--2---:R-:W-:-:S05]  /*0f30*/  @!P0 FFMA R19, R6, R19, R23 ;  /* 0x0000001306138223 */ /* 0x004fca0000000017 */
[----:B------:R0:W-:Y:S07]  /*0f40*/  @!P0 STG.E desc[UR20][R16.64+0x200], R19 ;  /* 0x0002001310008986 */ /* 0x0001ee000c101914 */
[----:B------:R-:W2:Y:S04]  /*0f50*/  @!P1 LDG.E R13, desc[UR20][R8.64+0x400] ;  /* 0x00040014080d9981 */ /* 0x000ea8000c1e1900 */
[----:B------:R-:W2:Y:S01]  /*0f60*/  @!P1 LDG.E R21, desc[UR20][R10.64+0x400] ;  /* 0x000400140a159981 */ /* 0x000ea2000c1e1900 */
[----:B------:R-:W-:-:S04]  /*0f70*/  IADD3 R12, PT, PT, R15, 0x200, RZ ;  /* 0x000002000f0c7810 */ /* 0x000fc80007ffe0ff */
[----:B------:R-:W-:Y:S01]  /*0f80*/  ISETP.GE.AND P0, PT, R12, UR12, PT ;  /* 0x0000000c0c007c0c */ /* 0x000fe2000bf06270 */
[----:B------:R-:W-:Y:S02]  /*0f90*/  VIADD R12, R15, 0x280 ;  /* 0x000002800f0c7836 */ /* 0x000fe40000000000 */
[----:B--2---:R-:W-:-:S05]  /*0fa0*/  @!P1 FFMA R13, R6, R13, R21 ;  /* 0x0000000d060d9223 */ /* 0x004fca0000000015 */
[----:B------:R1:W-:Y:S05]  /*0fb0*/  @!P1 STG.E desc[UR20][R16.64+0x400], R13 ;  /* 0x0004000d10009986 */ /* 0x0003ea000c101914 */
[----:B------:R-:W2:Y:S04]  /*0fc0*/  @!P0 LDG.E R21, desc[UR20][R8.64+0x600] ;  /* 0x0006001408158981 */ /* 0x000ea8000c1e1900 */
[----:B------:R-:W2:Y:S01]  /*0fd0*/  @!P0 LDG.E R23, desc[UR20][R10.64+0x600] ;  /* 0x000600140a178981 */ /* 0x000ea2000c1e1900 */
[----:B------:R-:W-:-:S02]  /*0fe0*/  ISETP.GE.AND P1, PT, R12, UR12, PT ;  /* 0x0000000c0c007c0c */ /* 0x000fc4000bf26270 */
[----:B------:R-:W-:Y:S01]  /*0ff0*/  IADD3 R12, PT, PT, R15, 0x300, RZ ;  /* 0x000003000f0c7810 */ /* 0x000fe20007ffe0ff */
[----:B--2---:R-:W-:-:S05]  /*1000*/  @!P0 FFMA R21, R6, R21, R23 ;  /* 0x0000001506158223 */ /* 0x004fca0000000017 */
[----:B------:R2:W-:Y:S05]  /*1010*/  @!P0 STG.E desc[UR20][R16.64+0x600], R21 ;  /* 0x0006001510008986 */ /* 0x0005ea000c101914 */
[----:B0-----:R-:W3:Y:S04]  /*1020*/  @!P1 LDG.E R19, desc[UR20][R8.64+0x800] ;  /* 0x0008001408139981 */ /* 0x001ee8000c1e1900 */
[----:B------:R-:W3:Y:S01]  /*1030*/  @!P1 LDG.E R23, desc[UR20][R10.64+0x800] ;  /* 0x000800140a179981 */ /* 0x000ee2000c1e1900 */
[----:B------:R-:W-:Y:S01]  /*1040*/  ISETP.GE.AND P0, PT, R12, UR12, PT ;  /* 0x0000000c0c007c0c */ /* 0x000fe2000bf06270 */
[----:B---3--:R-:W-:-:S05]  /*1050*/  @!P1 FFMA R19, R6, R19, R23 ;  /* 0x0000001306139223 */ /* 0x008fca0000000017 */
[----:B------:R2:W-:Y:S07]  /*1060*/  @!P1 STG.E desc[UR20][R16.64+0x800], R19 ;  /* 0x0008001310009986 */ /* 0x0005ee000c101914 */
[----:B-1----:R-:W3:Y:S04]  /*1070*/  @!P0 LDG.E R13, desc[UR20][R8.64+0xa00] ;  /* 0x000a0014080d8981 */ /* 0x002ee8000c1e1900 */
[----:B------:R-:W3:Y:S01]  /*1080*/  @!P0 LDG.E R23, desc[UR20][R10.64+0xa00] ;  /* 0x000a00140a178981 */ /* 0x000ee2000c1e1900 */
[----:B------:R-:W-:Y:S01]  /*1090*/  IADD3 R15, PT, PT, R15, 0x380, RZ ;  /* 0x000003800f0f7810 */ /* 0x000fe20007ffe0ff */
[----:B------:R-:W-:Y:S01]  /*10a0*/  BSSY.RECONVERGENT B0, `(.L_x_40) ;  /* 0x000000b000007945 */ /* 0x000fe20003800200 */
[----:B------:R-:W-:-:S04]  /*10b0*/  IADD3 R14, PT, PT, R14, 0x8, RZ ;  /* 0x000000080e0e7810 */ /* 0x000fc80007ffe0ff */
[----:B------:R-:W-:Y:S01]  /*10c0*/  ISETP.NE.AND P1, PT, R14, R7, PT ;  /* 0x000000070e00720c */ /* 0x000fe20003f25270 */
[----:B---3--:R-:W-:-:S05]  /*10d0*/  @!P0 FFMA R13, R6, R13, R23 ;  /* 0x0000000d060d8223 */ /* 0x008fca0000000017 */
[----:B------:R2:W-:Y:S01]  /*10e0*/  @!P0 STG.E desc[UR20][R16.64+0xa00], R13 ;  /* 0x000a000d10008986 */ /* 0x0005e2000c101914 */
[----:B------:R-:W-:-:S13]  /*10f0*/  ISETP.GE.AND P0, PT, R15, UR12, PT ;  /* 0x0000000c0f007c0c */ /* 0x000fda000bf06270 */
[----:B--2---:R-:W-:Y:S05]  /*1100*/  @P0 BRA `(.L_x_41) ;  /* 0x0000000000100947 */ /* 0x004fea0003800000 */
[----:B------:R-:W2:Y:S04]  /*1110*/  LDG.E R9, desc[UR20][R8.64+0xc00] ;  /* 0x000c001408097981 */ /* 0x000ea8000c1e1900 */
[----:B------:R-:W2:Y:S02]  /*1120*/  LDG.E R11, desc[UR20][R10.64+0xc00] ;  /* 0x000c00140a0b7981 */ /* 0x000ea4000c1e1900 */
[----:B--2---:R-:W-:-:S05]  /*1130*/  FFMA R13, R6, R9, R11 ;  /* 0x00000009060d7223 */ /* 0x004fca000000000b */
[----:B------:R0:W-:Y:S02]  /*1140*/  STG.E desc[UR20][R16.64+0xc00], R13 ;  /* 0x000c000d10007986 */ /* 0x0001e4000c101914 */
.L_x_41:
[----:B------:R-:W-:Y:S05]  /*1150*/  BSYNC.RECONVERGENT B0 ;  /* 0x0000000000007941 */ /* 0x000fea0003800200 */
.L_x_40:
[----:B------:R-:W-:Y:S05]  /*1160*/  @P1 BRA `(.L_x_42) ;  /* 0xfffffffc00081947 */ /* 0x000fea000383ffff */
.L_x_39:
[----:B------:R-:W-:-:S13]  /*1170*/  ISETP.NE.AND P0, PT, R20, RZ, PT ;  /* 0x000000ff1400720c */ /* 0x000fda0003f05270 */
[----:B------:R-:W-:Y:S05]  /*1180*/  @!P0 EXIT ;  /* 0x000000000000894d */ /* 0x000fea0003800000 */
[----:B------:R-:W1:Y:S01]  /*1190*/  LDC R8, c[0x0][0x384] ;  /* 0x0000e100ff087b82 */ /* 0x000e620000000800 */
[----:B------:R-:W-:Y:S02]  /*11a0*/  ISETP.GE.U32.AND P1, PT, R20, 0x4, PT ;  /* 0x000000041400780c */ /* 0x000fe40003f26070 */
[----:B-1----:R-:W-:-:S04]  /*11b0*/  LOP3.LUT R22, R8, 0x3, RZ, 0xc0, !PT ;  /* 0x0000000308167812 */ /* 0x002fc800078ec0ff */
[----:B------:R-:W-:-:S07]  /*11c0*/  ISETP.NE.AND P0, PT, R22, RZ, PT ;  /* 0x000000ff1600720c */ /* 0x000fce0003f05270 */
[----:B------:R-:W-:Y:S06]  /*11d0*/  @!P1 BRA `(.L_x_43) ;  /* 0x0000000000a49947 */ /* 0x000fec0003800000 */
[----:B------:R-:W-:-:S05]  /*11e0*/  IMAD R9, R7, 0x80, R0 ;  /* 0x0000008007097824 */ /* 0x000fca00078e0200 */
[----:B------:R-:W-:-:S13]  /*11f0*/  ISETP.GE.AND P1, PT, R9, UR12, PT ;  /* 0x0000000c09007c0c */ /* 0x000fda000bf26270 */
[----:B0-----:R-:W-:-:S04]  /*1200*/  @!P1 IMAD.WIDE R12, R9, 0x4, R2 ;  /* 0x00000004090c9825 */ /* 0x001fc800078e0202 */
[C---:B------:R-:W-:Y:S02]  /*1210*/  @!P1 IMAD.WIDE R14, R9.reuse, 0x4, R4 ;  /* 0x00000004090e9825 */ /* 0x040fe400078e0204 */
[----:B------:R-:W2:Y:S04]  /*1220*/  @!P1 LDG.E R13, desc[UR20][R12.64] ;  /* 0x000000140c0d9981 */ /* 0x000ea8000c1e1900 */
[----:B------:R-:W2:Y:S01]  /*1230*/  @!P1 LDG.E R15, desc[UR20][R14.64] ;  /* 0x000000140e0f9981 */ /* 0x000ea2000c1e1900 */
[----:B------:R-:W-:Y:S02]  /*1240*/  IADD3 R21, PT, PT, R9, 0x80, RZ ;  /* 0x0000008009157810 */ /* 0x000fe40007ffe0ff */
[----:B------:R-:W-:Y:S02]  /*1250*/  MOV R10, 0x4 ;  /* 0x00000004000a7802 */ /* 0x000fe40000000f00 */
[----:B------:R-:W-:-:S03]  /*1260*/  ISETP.GE.AND P2, PT, R21, UR12, PT ;  /* 0x0000000c15007c0c */ /* 0x000fc6000bf46270 */
[----:B------:R-:W-:-:S10]  /*1270*/  @!P1 IMAD.WIDE R10, R9, R10, UR16 ;  /* 0x00000010090a9e25 */ /* 0x000fd4000f8e020a */
[----:B------:R-:W-:-:S04]  /*1280*/  @!P2 IMAD.WIDE R16, R21, 0x4, R2 ;  /* 0x000000041510a825 */ /* 0x000fc800078e0202 */
[----:B------:R-:W-:-:S04]  /*1290*/  @!P2 IMAD.WIDE R18, R21, 0x4, R4 ;  /* 0x000000041512a825 */ /* 0x000fc800078e0204 */
[----:B--2---:R-:W-:-:S05]  /*12a0*/  @!P1 FFMA R23, R6, R13, R15 ;  /* 0x0000000d06179223 */ /* 0x004fca000000000f */
[----:B------:R0:W-:Y:S04]  /*12b0*/  @!P1 STG.E desc[UR20][R10.64], R23 ;  /* 0x000000170a009986 */ /* 0x0001e8000c101914 */
[----:B------:R-:W2:Y:S04]  /*12c0*/  @!P2 LDG.E R17, desc[UR20][R16.64] ;  /* 0x000000141011a981 */ /* 0x000ea8000c1e1900 */
[----:B------:R-:W2:Y:S01]  /*12d0*/  @!P2 LDG.E R19, desc[UR20][R18.64] ;  /* 0x000000141213a981 */ /* 0x000ea2000c1e1900 */
[----:B------:R-:W-:Y:S01]  /*12e0*/  IADD3 R27, PT, PT, R9, 0x100, RZ ;  /* 0x00000100091b7810 */ /* 0x000fe20007ffe0ff */
[----:B------:R-:W-:-:S03]  /*12f0*/  IMAD.MOV.U32 R12, RZ, RZ, 0x4 ;  /* 0x00000004ff0c7424 */ /* 0x000fc600078e00ff */
[----:B------:R-:W-:Y:S01]  /*1300*/  ISETP.GE.AND P1, PT, R27, UR12, PT ;  /* 0x0000000c1b007c0c */ /* 0x000fe2000bf26270 */
[----:B------:R-:W-:-:S12]  /*1310*/  @!P2 IMAD.WIDE R12, R21, R12, UR16 ;  /* 0x00000010150cae25 */ /* 0x000fd8000f8e020c */
[----:B------:R-:W-:-:S04]  /*1320*/  @!P1 IMAD.WIDE R14, R27, 0x4, R2 ;  /* 0x000000041b0e9825 */ /* 0x000fc800078e0202 */
[----:B------:R-:W-:-:S04]  /*1330*/  @!P1 IMAD.WIDE R20, R27, 0x4, R4 ;  /* 0x000000041b149825 */ /* 0x000fc800078e0204 */
[----:B--2---:R-:W-:-:S05]  /*1340*/  @!P2 FFMA R25, R6, R17, R19 ;  /* 0x000000110619a223 */ /* 0x004fca0000000013 */
[----:B------:R1:W-:Y:S04]  /*1350*/  @!P2 STG.E desc[UR20][R12.64], R25 ;  /* 0x000000190c00a986 */ /* 0x0003e8000c101914 */
[----:B------:R-:W2:Y:S04]  /*1360*/  @!P1 LDG.E R15, desc[UR20][R14.64] ;  /* 0x000000140e0f9981 */ /* 0x000ea8000c1e1900 */
[----:B------:R-:W2:Y:S01]  /*1370*/  @!P1 LDG.E R21, desc[UR20][R20.64] ;  /* 0x0000001414159981 */ /* 0x000ea2000c1e1900 */
[----:B0-----:R-:W-:Y:S01]  /*1380*/  IADD3 R23, PT, PT, R9, 0x180, RZ ;  /* 0x0000018009177810 */ /* 0x001fe20007ffe0ff */
[----:B------:R-:W-:-:S03]  /*1390*/  HFMA2 R10, -RZ, RZ, 0, 2.384185791015625e-07 ;  /* 0x00000004ff0a7431 */ /* 0x000fc600000001ff */
[----:B------:R-:W-:Y:S02]  /*13a0*/  ISETP.GE.AND P2, PT, R23, UR12, PT ;  /* 0x0000000c17007c0c */ /* 0x000fe4000bf46270 */
[----:B------:R-:W-:-:S11]  /*13b0*/  @!P1 IMAD.WIDE R10, R27, R10, UR16 ;  /* 0x000000101b0a9e25 */ /* 0x000fd6000f8e020a */
[----:B------:R-:W-:-:S04]  /*13c0*/  @!P2 IMAD.WIDE R16, R23, 0x4, R2 ;  /* 0x000000041710a825 */ /* 0x000fc800078e0202 */
[----:B------:R-:W-:-:S04]  /*13d0*/  @!P2 IMAD.WIDE R18, R23, 0x4, R4 ;  /* 0x000000041712a825 */ /* 0x000fc800078e0204 */
[----:B--2---:R-:W-:-:S05]  /*13e0*/  @!P1 FFMA R9, R6, R15, R21 ;  /* 0x0000000f06099223 */ /* 0x004fca0000000015 */
[----:B------:R2:W-:Y:S04]  /*13f0*/  @!P1 STG.E desc[UR20][R10.64], R9 ;  /* 0x000000090a009986 */ /* 0x0005e8000c101914 */
[----:B------:R-:W3:Y:S04]  /*1400*/  @!P2 LDG.E R17, desc[UR20][R16.64] ;  /* 0x000000141011a981 */ /* 0x000ee8000c1e1900 */
[----:B------:R-:W3:Y:S01]  /*1410*/  @!P2 LDG.E R19, desc[UR20][R18.64] ;  /* 0x000000141213a981 */ /* 0x000ee2000c1e1900 */
[----:B-1----:R-:W-:Y:S01]  /*1420*/  MOV R12, 0x4 ;  /* 0x00000004000c7802 */ /* 0x002fe20000000f00 */
[----:B------:R-:W-:-:S04]  /*1430*/  VIADD R7, R7, 0x4 ;  /* 0x0000000407077836 */ /* 0x000fc80000000000 */
[----:B------:R-:W-:-:S04]  /*1440*/  @!P2 IMAD.WIDE R12, R23, R12, UR16 ;  /* 0x00000010170cae25 */ /* 0x000fc8000f8e020c */
[----:B---3--:R-:W-:-:S05]  /*1450*/  @!P2 FFMA R15, R6, R17, R19 ;  /* 0x00000011060fa223 */ /* 0x008fca0000000013 */
[----:B------:R2:W-:Y:S02]  /*1460*/  @!P2 STG.E desc[UR20][R12.64], R15 ;  /* 0x0000000f0c00a986 */ /* 0x0005e4000c101914 */
.L_x_43:
[----:B------:R-:W-:Y:S05]  /*1470*/  @!P0 EXIT ;  /* 0x000000000000894d */ /* 0x000fea0003800000 */
[----:B------:R-:W-:Y:S02]  /*1480*/  ISETP.NE.AND P0, PT, R22, 0x1, PT ;  /* 0x000000011600780c */ /* 0x000fe40003f05270 */
[----:B------:R-:W-:-:S04]  /*1490*/  LOP3.LUT R8, R8, 0x1, RZ, 0xc0, !PT ;  /* 0x0000000108087812 */ /* 0x000fc800078ec0ff */
[----:B------:R-:W-:-:S07]  /*14a0*/  ISETP.NE.U32.AND P2, PT, R8, 0x1, PT ;  /* 0x000000010800780c */ /* 0x000fce0003f45070 */
[----:B------:R-:W-:Y:S06]  /*14b0*/  @!P0 BRA `(.L_x_44) ;  /* 0x0000000000548947 */ /* 0x000fec0003800000 */
[----:B0-2---:R-:W-:-:S04]  /*14c0*/  LEA R13, R7, R0, 0x7 ;  /* 0x00000000070d7211 */ /* 0x005fc800078e38ff */
[----:B------:R-:W-:-:S13]  /*14d0*/  ISETP.GE.AND P0, PT, R13, UR12, PT ;  /* 0x0000000c0d007c0c */ /* 0x000fda000bf06270 */
[----:B------:R-:W-:-:S04]  /*14e0*/  @!P0 IMAD.WIDE R8, R13, 0x4, R2 ;  /* 0x000000040d088825 */ /* 0x000fc800078e0202 */
[C---:B------:R-:W-:Y:S02]  /*14f0*/  @!P0 IMAD.WIDE R10, R13.reuse, 0x4, R4 ;  /* 0x000000040d0a8825 */ /* 0x040fe400078e0204 */
[----:B------:R-:W2:Y:S04]  /*1500*/  @!P0 LDG.E R9, desc[UR20][R8.64] ;  /* 0x0000001408098981 */ /* 0x000ea8000c1e1900 */
[----:B------:R-:W2:Y:S01]  /*1510*/  @!P0 LDG.E R11, desc[UR20][R10.64] ;  /* 0x000000140a0b8981 */ /* 0x000ea2000c1e1900 */
[----:B------:R-:W-:Y:S01]  /*1520*/  IADD3 R21, PT, PT, R13, 0x80, RZ ;  /* 0x000000800d157810 */ /* 0x000fe20007ffe0ff */
[----:B------:R-:W-:-:S03]  /*1530*/  HFMA2 R12, -RZ, RZ, 0, 2.384185791015625e-07 ;  /* 0x00000004ff0c7431 */ /* 0x000fc600000001ff */
[----:B------:R-:W-:Y:S02]  /*1540*/  ISETP.GE.AND P1, PT, R21, UR12, PT ;  /* 0x0000000c15007c0c */ /* 0x000fe4000bf26270 */
[----:B------:R-:W-:-:S11]  /*1550*/  @!P0 IMAD.WIDE R12, R13, R12, UR16 ;  /* 0x000000100d0c8e25 */ /* 0x000fd6000f8e020c */
[----:B------:R-:W-:-:S04]  /*1560*/  @!P1 IMAD.WIDE R14, R21, 0x4, R2 ;  /* 0x00000004150e9825 */ /* 0x000fc800078e0202 */
[----:B------:R-:W-:-:S04]  /*1570*/  @!P1 IMAD.WIDE R16, R21, 0x4, R4 ;  /* 0x0000000415109825 */ /* 0x000fc800078e0204 */
[----:B--2---:R-:W-:-:S05]  /*1580*/  @!P0 FFMA R19, R6, R9, R11 ;  /* 0x0000000906138223 */ /* 0x004fca000000000b */
[----:B------:R1:W-:Y:S04]  /*1590*/  @!P0 STG.E desc[UR20][R12.64], R19 ;  /* 0x000000130c008986 */ /* 0x0003e8000c101914 */
[----:B------:R-:W2:Y:S04]  /*15a0*/  @!P1 LDG.E R15, desc[UR20][R14.64] ;  /* 0x000000140e0f9981 */ /* 0x000ea8000c1e1900 */
[----:B------:R-:W2:Y:S01]  /*15b0*/  @!P1 LDG.E R17, desc[UR20][R16.64] ;  /* 0x0000001410119981 */ /* 0x000ea2000c1e1900 */
[----:B------:R-:W-:Y:S01]  /*15c0*/  IMAD.MOV.U32 R8, RZ, RZ, 0x4 ;  /* 0x00000004ff087424 */ /* 0x000fe200078e00ff */
[----:B------:R-:W-:-:S03]  /*15d0*/  IADD3 R7, PT, PT, R7, 0x2, RZ ;  /* 0x0000000207077810 */ /* 0x000fc60007ffe0ff */
[----:B------:R-:W-:-:S04]  /*15e0*/  @!P1 IMAD.WIDE R8, R21, R8, UR16 ;  /* 0x0000001015089e25 */ /* 0x000fc8000f8e0208 */
[----:B--2---:R-:W-:-:S05]  /*15f0*/  @!P1 FFMA R11, R6, R15, R17 ;  /* 0x0000000f060b9223 */ /* 0x004fca0000000011 */
[----:B------:R1:W-:Y:S02]  /*1600*/  @!P1 STG.E desc[UR20][R8.64], R11 ;  /* 0x0000000b08009986 */ /* 0x0003e4000c101914 */
.L_x_44:
[----:B------:R-:W-:Y:S05]  /*1610*/  @P2 EXIT ;  /* 0x000000000000294d */ /* 0x000fea0003800000 */
[----:B------:R-:W-:-:S04]  /*1620*/  LEA R7, R7, R0, 0x7 ;  /* 0x0000000007077211 */ /* 0x000fc800078e38ff */
[----:B------:R-:W-:-:S13]  /*1630*/  ISETP.GE.AND P0, PT, R7, UR12, PT ;  /* 0x0000000c07007c0c */ /* 0x000fda000bf06270 */
[----:B------:R-:W-:Y:S05]  /*1640*/  @P0 EXIT ;  /* 0x000000000000094d */ /* 0x000fea0003800000 */
[----:B------:R-:W-:-:S04]  /*1650*/  IMAD.WIDE R2, R7, 0x4, R2 ;  /* 0x0000000407027825 */ /* 0x000fc800078e0202 */
[----:B------:R-:W-:Y:S02]  /*1660*/  IMAD.WIDE R4, R7, 0x4, R4 ;  /* 0x0000000407047825 */ /* 0x000fe400078e0204 */
[----:B------:R-:W3:Y:S04]  /*1670*/  LDG.E R3, desc[UR20][R2.64] ;  /* 0x0000001402037981 */ /* 0x000ee8000c1e1900 */
[----:B------:R-:W3:Y:S01]  /*1680*/  LDG.E R5, desc[UR20][R4.64] ;  /* 0x0000001404057981 */ /* 0x000ee2000c1e1900 */
[----:B-1----:R-:W-:-:S05]  /*1690*/  MOV R8, 0x4 ;  /* 0x0000000400087802 */ /* 0x002fca0000000f00 */
[----:B--2---:R-:W-:-:S04]  /*16a0*/  IMAD.WIDE R8, R7, R8, UR16 ;  /* 0x0000001007087e25 */ /* 0x004fc8000f8e0208 */
[----:B---3--:R-:W-:-:S05]  /*16b0*/  FFMA R7, R6, R3, R5 ;  /* 0x0000000306077223 */ /* 0x008fca0000000005 */
[----:B------:R-:W-:Y:S01]  /*16c0*/  STG.E desc[UR20][R8.64], R7 ;  /* 0x0000000708007986 */ /* 0x000fe2000c101914 */
[----:B------:R-:W-:Y:S05]  /*16d0*/  EXIT ;  /* 0x000000000000794d */ /* 0x000fea0003800000 */
.L_x_45:
        /* <DEDUP_REMOVED lines=10> */
.L_x_50:


//--------------------- .text._ZN3cub18CUB_300001_SM_10006detail8for_each13static_kernelINS2_12policy_hub_t12policy_500_tEmN6thrust24THRUST_300001_SM_1000_NS8cuda_cub20__uninitialized_fill7functorINS7_10device_ptrIfEEfEEEEvT0_T1_ --------------------------
	.section	.text._ZN3cub18CUB_300001_SM_10006detail8for_each13static_kernelINS2_12policy_hub_t12policy_500_tEmN6thrust24THRUST_300001_SM_1000_NS8cuda_cub20__uninitialized_fill7functorINS7_10device_ptrIfEEfEEEEvT0_T1_,"ax",@progbits
	.align	128
        .global         _ZN3cub18CUB_300001_SM_10006detail8for_each13static_kernelINS2_12policy_hub_t12policy_500_tEmN6thrust24THRUST_300001_SM_1000_NS8cuda_cub20__uninitialized_fill7functorINS7_10device_ptrIfEEfEEEEvT0_T1_
        .type           _ZN3cub18CUB_300001_SM_10006detail8for_each13static_kernelINS2_12policy_hub_t12policy_500_tEmN6thrust24THRUST_300001_SM_1000_NS8cuda_cub20__uninitialized_fill7functorINS7_10device_ptrIfEEfEEEEvT0_T1_,@function
        .size           _ZN3cub18CUB_300001_SM_10006detail8for_each13static_kernelINS2_12policy_hub_t12policy_500_tEmN6thrust24THRUST_300001_SM_1000_NS8cuda_cub20__uninitialized_fill7functorINS7_10device_ptrIfEEfEEEEvT0_T1_,(.L_x_51 - _ZN3cub18CUB_300001_SM_10006detail8for_each13static_kernelINS2_12policy_hub_t12policy_500_tEmN6thrust24THRUST_300001_SM_1000_NS8cuda_cub20__uninitialized_fill7functorINS7_10device_ptrIfEEfEEEEvT0_T1_)
        .other          _ZN3cub18CUB_300001_SM_10006detail8for_each13static_kernelINS2_12policy_hub_t12policy_500_tEmN6thrust24THRUST_300001_SM_1000_NS8cuda_cub20__uninitialized_fill7functorINS7_10device_ptrIfEEfEEEEvT0_T1_,@"STO_CUDA_ENTRY STV_DEFAULT"
_ZN3cub18CUB_300001_SM_10006detail8for_each13static_kernelINS2_12policy_hub_t12policy_500_tEmN6thrust24THRUST_300001_SM_1000_NS8cuda_cub20__uninitialized_fill7functorINS7_10device_ptrIfEEfEEEEvT0_T1_:
.text._ZN3cub18CUB_300001_SM_10006detail8for_each13static_kernelINS2_12policy_hub_t12policy_500_tEmN6thrust24THRUST_300001_SM_1000_NS8cuda_cub20__uninitialized_fill7functorINS7_10device_ptrIfEEfEEEEvT0_T1_:
[----:B------:R-:W-:Y:S08]  /*0000*/  LDC R1, c[0x0][0x37c] ;  /* 0x0000df00ff017b82 */ /* 0x000ff00000000800 */
[----:B------:R-:W0:Y:S01]  /*0010*/  S2UR UR4, SR_CTAID.X ;  /* 0x00000000000479c3 */ /* 0x000e220000002500 */
[----:B------:R-:W1:Y:S01]  /*0020*/  LDCU.64 UR6, c[0x0][0x380] ;  /* 0x00007000ff0677ac */ /* 0x000e620008000a00 */
[----:B------:R-:W2:Y:S01]  /*0030*/  LDCU.64 UR8, c[0x0][0x358] ;  /* 0x00006b00ff0877ac */ /* 0x000ea20008000a00 */
[----:B0-----:R-:W-:-:S04]  /*0040*/  UIMAD.WIDE.U32 UR4, UR4, 0x200, URZ ;  /* 0x00000200040478a5 */ /* 0x001fc8000f8e00ff */
[----:B-1----:R-:W-:-:S04]  /*0050*/  UIADD3 UR6, UP0, UPT, -UR4, UR6, URZ ;  /* 0x0000000604067290 */ /* 0x002fc8000ff1e1ff */
[----:B------:R-:W-:Y:S02]  /*0060*/  UIADD3.X UR7, UPT, UPT, ~UR5, UR7, URZ, UP0, !UPT ;  /* 0x0000000705077290 */ /* 0x000fe400087fe5ff */
[----:B------:R-:W-:-:S04]  /*0070*/  UISETP.GE.U32.AND UP0, UPT, UR6, 0x200, UPT ;  /* 0x000002000600788c */ /* 0x000fc8000bf06070 */
[----:B------:R-:W-:-:S09]  /*0080*/  UISETP.GE.U32.AND.EX UP0, UPT, UR7, URZ, UPT, UP0 ;  /* 0x000000ff0700728c */ /* 0x000fd2000bf06100 */
[----:B--2---:R-:W-:Y:S05]  /*0090*/  BRA.U !UP0, `(.L_x_46) ;  /* 0x0000000108287547 */ /* 0x004fea000b800000 */
[----:B------:R-:W0:Y:S01]  /*00a0*/  S2R R0, SR_TID.X ;  /* 0x0000000000007919 */ /* 0x000e220000002100 */
[----:B------:R-:W1:Y:S01]  /*00b0*/  LDCU.64 UR6, c[0x0][0x388] ;  /* 0x00007100ff0677ac */ /* 0x000e620008000a00 */
[----:B------:R-:W2:Y:S01]  /*00c0*/  LDC R5, c[0x0][0x390] ;  /* 0x0000e400ff057b82 */ /* 0x000ea20000000800 */
[----:B0-----:R-:W-:-:S05]  /*00d0*/  IADD3 R0, P0, PT, R0, UR4, RZ ;  /* 0x0000000400007c10 */ /* 0x001fca000ff1e0ff */
[----:B------:R-:W-:Y:S01]  /*00e0*/  IMAD.X R3, RZ, RZ, UR5, P0 ;  /* 0x00000005ff037e24 */ /* 0x000fe200080e06ff */
[----:B-1----:R-:W-:-:S04]  /*00f0*/  LEA R2, P0, R0, UR6, 0x2 ;  /* 0x0000000600027c11 */ /* 0x002fc8000f8010ff */
[----:B------:R-:W-:-:S05]  /*0100*/  LEA.HI.X R3, R0, UR7, R3, 0x2, P0 ;  /* 0x0000000700037c11 */ /* 0x000fca00080f1403 */
[----:B--2---:R-:W-:Y:S04]  /*0110*/  STG.E desc[UR8][R2.64], R5 ;  /* 0x0000000502007986 */ /* 0x004fe8000c101908 */
[----:B------:R-:W-:Y:S01]  /*0120*/  STG.E desc[UR8][R2.64+0x400], R5 ;  /* 0x0004000502007986 */ /* 0x000fe2000c101908 */
[----:B------:R-:W-:Y:S05]  /*0130*/  EXIT ;  /* 0x000000000000794d */ /* 0x000fea0003800000 */
.L_x_46:
[----:B------:R-:W0:Y:S01]  /*0140*/  S2R R0, SR_TID.X ;  /* 0x0000000000007919 */ /* 0x000e220000002100 */
[----:B------:R-:W-:Y:S01]  /*0150*/  IMAD.U32 R2, RZ, RZ, UR7 ;  /* 0x00000007ff027e24 */ /* 0x000fe2000f8e00ff */
[----:B------:R-:W1:Y:S01]  /*0160*/  LDCU.64 UR10, c[0x0][0x388] ;  /* 0x00007100ff0a77ac */ /* 0x000e620008000a00 */
[----:B------:R-:W-:Y:S01]  /*0170*/  IMAD.U32 R4, RZ, RZ, UR7 ;  /* 0x00000007ff047e24 */ /* 0x000fe2000f8e00ff */
[----:B0-----:R-:W-:-:S04]  /*0180*/  ISETP.LT.U32.AND P0, PT, R0, UR6, PT ;  /* 0x0000000600007c0c */ /* 0x001fc8000bf01070 */
[----:B------:R-:W-:Y:S01]  /*0190*/  ISETP.GT.U32.AND.EX P0, PT, R2, RZ, PT, P0 ;  /* 0x000000ff0200720c */ /* 0x000fe20003f04100 */
[C---:B------:R-:W-:Y:S01]  /*01a0*/  VIADD R2, R0.reuse, 0x100 ;  /* 0x0000010000027836 */ /* 0x040fe20000000000 */
[----:B------:R-:W-:-:S04]  /*01b0*/  IADD3 R0, P2, PT, R0, UR4, RZ ;  /* 0x0000000400007c10 */ /* 0x000fc8000ff5e0ff */
[----:B------:R-:W-:Y:S01]  /*01c0*/  ISETP.LT.U32.AND P1, PT, R2, UR6, PT ;  /* 0x0000000602007c0c */ /* 0x000fe2000bf21070 */
[----:B------:R-:W-:Y:S01]  /*01d0*/  IMAD.X R3, RZ, RZ, UR5, P2 ;  /* 0x00000005ff037e24 */ /* 0x000fe200090e06ff */
[----:B-1----:R-:W-:Y:S02]  /*01e0*/  LEA R2, P2, R0, UR10, 0x2 ;  /* 0x0000000a00027c11 */ /* 0x002fe4000f8410ff */
[----:B------:R-:W-:Y:S02]  /*01f0*/  ISETP.GT.U32.AND.EX P1, PT, R4, RZ, PT, P1 ;  /* 0x000000ff0400720c */ /* 0x000fe40003f24110 */
[----:B------:R-:W-:Y:S01]  /*0200*/  LEA.HI.X R3, R0, UR11, R3, 0x2, P2 ;  /* 0x0000000b00037c11 */ /* 0x000fe200090f1403 */
[----:B------:R-:W0:Y:S04]  /*0210*/  @P0 LDC R5, c[0x0][0x390] ;  /* 0x0000e400ff050b82 */ /* 0x000e280000000800 */
[----:B0-----:R0:W-:Y:S06]  /*0220*/  @P0 STG.E desc[UR8][R2.64], R5 ;  /* 0x0000000502000986 */ /* 0x0011ec000c101908 */
[----:B------:R-:W-:Y:S05]  /*0230*/  @!P1 EXIT ;  /* 0x000000000000994d */ /* 0x000fea0003800000 */
[----:B0-----:R-:W0:Y:S02]  /*0240*/  LDC R5, c[0x0][0x390] ;  /* 0x0000e400ff057b82 */ /* 0x001e240000000800 */
[----:B0-----:R-:W-:Y:S01]  /*0250*/  STG.E desc[UR8][R2.64+0x400], R5 ;  /* 0x0004000502007986 */ /* 0x001fe2000c101908 */
[----:B------:R-:W-:Y:S05]  /*0260*/  EXIT ;  /* 0x000000000000794d */ /* 0x000fea0003800000 */
.L_x_47:
        /* <DEDUP_REMOVED lines=9> */
.L_x_51:


//--------------------- .text._ZN3cub18CUB_300001_SM_10006detail11EmptyKernelIvEEvv --------------------------
	.section	.text._ZN3cub18CUB_300001_SM_10006detail11EmptyKernelIvEEvv,"ax",@progbits
	.align	128
        .global         _ZN3cub18CUB_300001_SM_10006detail11EmptyKernelIvEEvv
        .type           _ZN3cub18CUB_300001_SM_10006detail11EmptyKernelIvEEvv,@function
        .size           _ZN3cub18CUB_300001_SM_10006detail11EmptyKernelIvEEvv,(.L_x_52 - _ZN3cub18CUB_300001_SM_10006detail11EmptyKernelIvEEvv)
        .other          _ZN3cub18CUB_300001_SM_10006detail11EmptyKernelIvEEvv,@"STO_CUDA_ENTRY STV_DEFAULT"
_ZN3cub18CUB_300001_SM_10006detail11EmptyKernelIvEEvv:
.text._ZN3cub18CUB_300001_SM_10006detail11EmptyKernelIvEEvv:
[----:B------:R-:W-:Y:S01]  /*0000*/  LDC R1, c[0x0][0x37c] ;  /* 0x0000df00ff017b82 */ /* 0x000fe20000000800 */
[----:B------:R-:W-:Y:S05]  /*0010*/  EXIT ;  /* 0x000000000000794d */ /* 0x000fea0003800000 */
.L_x_48:
        /* <DEDUP_REMOVED lines=14> */
.L_x_52:


//--------------------- .nv.shared.reserved.0     --------------------------
	.section	.nv.shared.reserved.0,"aw",@nobits
	.weak		__nv_reservedSMEM_offset_0_alias
	.size		__nv_reservedSMEM_offset_0_alias, 0, 64
	.other		__nv_reservedSMEM_offset_0_alias,@"STO_CUDA_RESERVED_SHARED STV_DEFAULT"
__nv_reservedSMEM_offset_0_alias:
	.zero		0
	.zero		64


//--------------------- .nv.global                --------------------------
	.section	.nv.global,"aw",@nobits
.nv.global:
	.type		_ZN30_INTERNAL_035134e8_4_k_cu_main6thrust24THRUST_300001_SM_1000_NS3seqE,@object
	.size		_ZN30_INTERNAL_035134e8_4_k_cu_main6thrust24THRUST_300001_SM_1000_NS3seqE,(_ZN30_INTERNAL_035134e8_4_k_cu_main4cuda3std3__48in_placeE - _ZN30_INTERNAL_035134e8_4_k_cu_main6thrust24THRUST_300001_SM_1000_NS3seqE)
_ZN30_INTERNAL_035134e8_4_k_cu_main6thrust24THRUST_300001_SM_1000_NS3seqE:
	.zero		1
	.type		_ZN30_INTERNAL_035134e8_4_k_cu_main4cuda3std3__48in_placeE,@object
	.size		_ZN30_INTERNAL_035134e8_4_k_cu_main4cuda3std3__48in_placeE,(_ZN30_INTERNAL_035134e8_4_k_cu_main4cuda3std6ranges3__45__cpo4sizeE - _ZN30_INTERNAL_035134e8_4_k_cu_main4cuda3std3__48in_placeE)
_ZN30_INTERNAL_035134e8_4_k_cu_main4cuda3std3__48in_placeE:
	.zero		1
	.type		_ZN30_INTERNAL_035134e8_4_k_cu_main4cuda3std6ranges3__45__cpo4sizeE,@object
	.size		_ZN30_INTERNAL_035134e8_4_k_cu_main4cuda3std6ranges3__45__cpo4sizeE,(_ZN30_INTERNAL_035134e8_4_k_cu_main6thrust24THRUST_300001_SM_1000_NS12placeholders2_3E - _ZN30_INTERNAL_035134e8_4_k_cu_main4cuda3std6ranges3__45__cpo4sizeE)
_ZN30_INTERNAL_035134e8_4_k_cu_main4cuda3std6ranges3__45__cpo4sizeE:
	.zero		1
	.type		_ZN30_INTERNAL_035134e8_4_k_cu_main6thrust24THRUST_300001_SM_1000_NS12placeholders2_3E,@object
	.size		_ZN30_INTERNAL_035134e8_4_k_cu_main6thrust24THRUST_300001_SM_1000_NS12placeholders2_3E,(_ZN30_INTERNAL_035134e8_4_k_cu_main4cuda3std3__45__cpo6cbeginE - _ZN30_INTERNAL_035134e8_4_k_cu_main6thrust24THRUST_300001_SM_1000_NS12placeholders2_3E)
_ZN30_INTERNAL_035134e8_4_k_cu_main6thrust24THRUST_300001_SM_1000_NS12placeholders2_3E:
	.zero		1
	.type		_ZN30_INTERNAL_035134e8_4_k_cu_main4cuda3std3__45__cpo6cbeginE,@object
	.size		_ZN30_INTERNAL_035134e8_4_k_cu_main4cuda3std3__45__cpo6cbeginE,(_ZN30_INTERNAL_035134e8_4_k_cu_main4cuda3std6ranges3__45__cpo6cbeginE - _ZN30_INTERNAL_035134e8_4_k_cu_main4cuda3std3__45__cpo6cbeginE)
_ZN30_INTERNAL_035134e8_4_k_cu_main4cuda3std3__45__cpo6cbeginE:
	.zero		1
	.type		_ZN30_INTERNAL_035134e8_4_k_cu_main4cuda3std6ranges3__45__cpo6cbeginE,@object
	.size		_ZN30_INTERNAL_035134e8_4_k_cu_main4cuda3std6ranges3__45__cpo6cbeginE,(_ZN30_INTERNAL_035134e8_4_k_cu_main6thrust24THRUST_300001_SM_1000_NS12placeholders2_7E - _ZN30_INTERNAL_035134e8_4_k_cu_main4cuda3std6ranges3__45__cpo6cbeginE)
_ZN30_INTERNAL_035134e8_4_k_cu_main4cuda3std6ranges3__45__cpo6cbeginE:
	.zero		1
	.type		_ZN30_INTERNAL_035134e8_4_k_cu_main6thrust24THRUST_300001_SM_1000_NS12placeholders2_7E,@object
	.size		_ZN30_INTERNAL_035134e8_4_k_cu_main6thrust24THRUST_300001_SM_1000_NS12placeholders2_7E,(_ZN30_INTERNAL_035134e8_4_k_cu_main4cuda3std3__45__cpo7crbeginE - _ZN30_INTERNAL_035134e8_4_k_cu_main6thrust24THRUST_300001_SM_1000_NS12placeholders2_7E)
_ZN30_INTERNAL_035134e8_4_k_cu_main6thrust24THRUST_300001_SM_1000_NS12placeholders2_7E:
	.zero		1
	.type		_ZN30_INTERNAL_035134e8_4_k_cu_main4cuda3std3__45__cpo7crbeginE,@object
	.size		_ZN30_INTERNAL_035134e8_4_k_cu_main4cuda3std3__45__cpo7crbeginE,(_ZN30_INTERNAL_035134e8_4_k_cu_main4cuda3std6ranges3__45__cpo4nextE - _ZN30_INTERNAL_035134e8_4_k_cu_main4cuda3std3__45__cpo7crbeginE)
_ZN30_INTERNAL_035134e8_4_k_cu_main4cuda3std3__45__cpo7crbeginE:
	.zero		1
	.type		_ZN30_INTERNAL_035134e8_4_k_cu_main4cuda3std6ranges3__45__cpo4nextE,@object
	.size		_ZN30_INTERNAL_035134e8_4_k_cu_main4cuda3std6ranges3__45__cpo4nextE,(_ZN30_INTERNAL_035134e8_4_k_cu_main4cuda3std6ranges3__45__cpo4swapE - _ZN30_INTERNAL_035134e8_4_k_cu_main4cuda3std6ranges3__45__cpo4nextE)
_ZN30_INTERNAL_035134e8_4_k_cu_main4cuda3std6ranges3__45__cpo4nextE:
	.zero		1
	.type		_ZN30_INTERNAL_035134e8_4_k_cu_main4cuda3std6ranges3__45__cpo4swapE,@object
	.size		_ZN30_INTERNAL_035134e8_4_k_cu_main4cuda3std6ranges3__45__cpo4swapE,(_ZN30_INTERNAL_035134e8_4_k_cu_main6thrust24THRUST_300001_SM_1000_NS8cuda_cub10par_nosyncE - _ZN30_INTERNAL_035134e8_4_k_cu_main4cuda3std6ranges3__45__cpo4swapE)
_ZN30_INTERNAL_035134e8_4_k_cu_main4cuda3std6ranges3__45__cpo4swapE:
	.zero		1
	.type		_ZN30_INTERNAL_035134e8_4_k_cu_main6thrust24THRUST_300001_SM_1000_NS8cuda_cub10par_nosyncE,@object
	.size		_ZN30_INTERNAL_035134e8_4_k_cu_main6thrust24THRUST_300001_SM_1000_NS8cuda_cub10par_nosyncE,(_ZN30_INTERNAL_035134e8_4_k_cu_main6thrust24THRUST_300001_SM_1000_NS12placeholders2_9E - _ZN30_INTERNAL_035134e8_4_k_cu_main6thrust24THRUST_300001_SM_1000_NS8cuda_cub10par_nosyncE)
_ZN30_INTERNAL_035134e8_4_k_cu_main6thrust24THRUST_300001_SM_1000_NS8cuda_cub10par_nosyncE:
	.zero		1
	.type		_ZN30_INTERNAL_035134e8_4_k_cu_main6thrust24THRUST_300001_SM_1000_NS12placeholders2_9E,@object
	.size		_ZN30_INTERNAL_035134e8_4_k_cu_main6thrust24THRUST_300001_SM_1000_NS12placeholders2_9E,(_ZN30_INTERNAL_035134e8_4_k_cu_main4cuda3std3__432_GLOBAL__N__035134e8_4_k_cu_main6ignoreE - _ZN30_INTERNAL_035134e8_4_k_cu_main6thrust24THRUST_300001_SM_1000_NS12placeholders2_9E)
_ZN30_INTERNAL_035134e8_4_k_cu_main6thrust24THRUST_300001_SM_1000_NS12placeholders2_9E:
	.zero		1
	.type		_ZN30_INTERNAL_035134e8_4_k_cu_main4cuda3std3__432_GLOBAL__N__035134e8_4_k_cu_main6ignoreE,@object
	.size		_ZN30_INTERNAL_035134e8_4_k_cu_main4cuda3std3__432_GLOBAL__N__035134e8_4_k_cu_main6ignoreE,(_ZN30_INTERNAL_035134e8_4_k_cu_main4cuda3std6ranges3__45__cpo4dataE - _ZN30_INTERNAL_035134e8_4_k_cu_main4cuda3std3__432_GLOBAL__N__035134e8_4_k_cu_main6ignoreE)
_ZN30_INTERNAL_035134e8_4_k_cu_main4cuda3std3__432_GLOBAL__N__035134e8_4_k_cu_main6ignoreE:
	.zero		1
	.type		_ZN30_INTERNAL_035134e8_4_k_cu_main4cuda3std6ranges3__45__cpo4dataE,@object
	.size		_ZN30_INTERNAL_035134e8_4_k_cu_main4cuda3std6ranges3__45__cpo4dataE,(_ZN30_INTERNAL_035134e8_4_k_cu_main6thrust24THRUST_300001_SM_1000_NS12placeholders2_1E - _ZN30_INTERNAL_035134e8_4_k_cu_main4cuda3std6ranges3__45__cpo4dataE)
_ZN30_INTERNAL_035134e8_4_k_cu_main4cuda3std6ranges3__45__cpo4dataE:
	.zero		1
	.type		_ZN30_INTERNAL_035134e8_4_k_cu_main6thrust24THRUST_300001_SM_1000_NS12placeholders2_1E,@object
	.size		_ZN30_INTERNAL_035134e8_4_k_cu_main6thrust24THRUST_300001_SM_1000_NS12placeholders2_1E,(_ZN30_INTERNAL_035134e8_4_k_cu_main4cuda3std3__45__cpo5beginE - _ZN30_INTERNAL_035134e8_4_k_cu_main6thrust24THRUST_300001_SM_1000_NS12placeholders2_1E)
_ZN30_INTERNAL_035134e8_4_k_cu_main6thrust24THRUST_300001_SM_1000_NS12placeholders2_1E:
	.zero		1
	.type		_ZN30_INTERNAL_035134e8_4_k_cu_main4cuda3std3__45__cpo5beginE,@object
	.size		_ZN30_INTERNAL_035134e8_4_k_cu_main4cuda3std3__45__cpo5beginE,(_ZN30_INTERNAL_035134e8_4_k_cu_main4cuda3std6ranges3__45__cpo5beginE - _ZN30_INTERNAL_035134e8_4_k_cu_main4cuda3std3__45__cpo5beginE)
_ZN30_INTERNAL_035134e8_4_k_cu_main4cuda3std3__45__cpo5beginE:
	.zero		1
	.type		_ZN30_INTERNAL_035134e8_4_k_cu_main4cuda3std6ranges3__45__cpo5beginE,@object
	.size		_ZN30_INTERNAL_035134e8_4_k_cu_main4cuda3std6ranges3__45__cpo5beginE,(_ZN30_INTERNAL_035134e8_4_k_cu_main6thrust24THRUST_300001_SM_1000_NS12placeholders2_5E - _ZN30_INTERNAL_035134e8_4_k_cu_main4cuda3std6ranges3__45__cpo5beginE)
_ZN30_INTERNAL_035134e8_4_k_cu_main4cuda3std6ranges3__45__cpo5beginE:
	.zero		1
	.type		_ZN30_INTERNAL_035134e8_4_k_cu_main6thrust24THRUST_300001_SM_1000_NS12placeholders2_5E,@object
	.size		_ZN30_INTERNAL_035134e8_4_k_cu_main6thrust24THRUST_300001_SM_1000_NS12placeholders2_5E,(_ZN30_INTERNAL_035134e8_4_k_cu_main4cuda3std3__45__cpo6rbeginE - _ZN30_INTERNAL_035134e8_4_k_cu_main6thrust24THRUST_300001_SM_1000_NS12placeholders2_5E)
_ZN30_INTERNAL_035134e8_4_k_cu_main6thrust24THRUST_300001_SM_1000_NS12placeholders2_5E:
	.zero		1
	.type		_ZN30_INTERNAL_035134e8_4_k_cu_main4cuda3std3__45__cpo6rbeginE,@object
	.size		_ZN30_INTERNAL_035134e8_4_k_cu_main4cuda3std3__45__cpo6rbeginE,(_ZN30_INTERNAL_035134e8_4_k_cu_main4cuda3std6ranges3__45__cpo7advanceE - _ZN30_INTERNAL_035134e8_4_k_cu_main4cuda3std3__45__cpo6rbeginE)
_ZN30_INTERNAL_035134e8_4_k_cu_main4cuda3std3__45__cpo6rbeginE:
	.zero		1
	.type		_ZN30_INTERNAL_035134e8_4_k_cu_main4cuda3std6ranges3__45__cpo7advanceE,@object
	.size		_ZN30_INTERNAL_035134e8_4_k_cu_main4cuda3std6ranges3__45__cpo7advanceE,(_ZN30_INTERNAL_035134e8_4_k_cu_main4cuda3std3__47nulloptE - _ZN30_INTERNAL_035134e8_4_k_cu_main4cuda3std6ranges3__45__cpo7advanceE)
_ZN30_INTERNAL_035134e8_4_k_cu_main4cuda3std6ranges3__45__cpo7advanceE:
	.zero		1
	.type		_ZN30_INTERNAL_035134e8_4_k_cu_main4cuda3std3__47nulloptE,@object
	.size		_ZN30_INTERNAL_035134e8_4_k_cu_main4cuda3std3__47nulloptE,(_ZN30_INTERNAL_035134e8_4_k_cu_main4cuda3std6ranges3__45__cpo8distanceE - _ZN30_INTERNAL_035134e8_4_k_cu_main4cuda3std3__47nulloptE)
_ZN30_INTERNAL_035134e8_4_k_cu_main4cuda3std3__47nulloptE:
	.zero		1
	.type		_ZN30_INTERNAL_035134e8_4_k_cu_main4cuda3std6ranges3__45__cpo8distanceE,@object
	.size		_ZN30_INTERNAL_035134e8_4_k_cu_main4cuda3std6ranges3__45__cpo8distanceE,(_ZN30_INTERNAL_035134e8_4_k_cu_main6thrust24THRUST_300001_SM_1000_NS12placeholders3_10E - _ZN30_INTERNAL_035134e8_4_k_cu_main4cuda3std6ranges3__45__cpo8distanceE)
_ZN30_INTERNAL_035134e8_4_k_cu_main4cuda3std6ranges3__45__cpo8distanceE:
	.zero		1
	.type		_ZN30_INTERNAL_035134e8_4_k_cu_main6thrust24THRUST_300001_SM_1000_NS12placeholders3_10E,@object
	.size		_ZN30_INTERNAL_035134e8_4_k_cu_main6thrust24THRUST_300001_SM_1000_NS12placeholders3_10E,(_ZN30_INTERNAL_035134e8_4_k_cu_main4cuda3std3__419piecewise_constructE - _ZN30_INTERNAL_035134e8_4_k_cu_main6thrust24THRUST_300001_SM_1000_NS12placeholders3_10E)
_ZN30_INTERNAL_035134e8_4_k_cu_main6thrust24THRUST_300001_SM_1000_NS12placeholders3_10E:
	.zero		1
	.type		_ZN30_INTERNAL_035134e8_4_k_cu_main4cuda3std3__419piecewise_constructE,@object
	.size		_ZN30_INTERNAL_035134e8_4_k_cu_main4cuda3std3__419piecewise_constructE,(_ZN30_INTERNAL_035134e8_4_k_cu_main4cuda3std6ranges3__45__cpo5cdataE - _ZN30_INTERNAL_035134e8_4_k_cu_main4cuda3std3__419piecewise_constructE)
_ZN30_INTERNAL_035134e8_4_k_cu_main4cuda3std3__419piecewise_constructE:
	.zero		1
	.type		_ZN30_INTERNAL_035134e8_4_k_cu_main4cuda3std6ranges3__45__cpo5cdataE,@object
	.size		_ZN30_INTERNAL_035134e8_4_k_cu_main4cuda3std6ranges3__45__cpo5cdataE,(_ZN30_INTERNAL_035134e8_4_k_cu_main6thrust24THRUST_300001_SM_1000_NS12placeholders2_2E - _ZN30_INTERNAL_035134e8_4_k_cu_main4cuda3std6ranges3__45__cpo5cdataE)
_ZN30_INTERNAL_035134e8_4_k_cu_main4cuda3std6ranges3__45__cpo5cdataE:
	.zero		1
	.type		_ZN30_INTERNAL_035134e8_4_k_cu_main6thrust24THRUST_300001_SM_1000_NS12placeholders2_2E,@object
	.size		_ZN30_INTERNAL_035134e8_4_k_cu_main6thrust24THRUST_300001_SM_1000_NS12placeholders2_2E,(_ZN30_INTERNAL_035134e8_4_k_cu_main4cuda3std3__45__cpo3endE - _ZN30_INTERNAL_035134e8_4_k_cu_main6thrust24THRUST_300001_SM_1000_NS12placeholders2_2E)
_ZN30_INTERNAL_035134e8_4_k_cu_main6thrust24THRUST_300001_SM_1000_NS12placeholders2_2E:
	.zero		1
	.type		_ZN30_INTERNAL_035134e8_4_k_cu_main4cuda3std3__45__cpo3endE,@object
	.size		_ZN30_INTERNAL_035134e8_4_k_cu_main4cuda3std3__45__cpo3endE,(_ZN30_INTERNAL_035134e8_4_k_cu_main4cuda3std6ranges3__45__cpo3endE - _ZN30_INTERNAL_035134e8_4_k_cu_main4cuda3std3__45__cpo3endE)
_ZN30_INTERNAL_035134e8_4_k_cu_main4cuda3std3__45__cpo3endE:
	.zero		1
	.type		_ZN30_INTERNAL_035134e8_4_k_cu_main4cuda3std6ranges3__45__cpo3endE,@object
	.size		_ZN30_INTERNAL_035134e8_4_k_cu_main4cuda3std6ranges3__45__cpo3endE,(_ZN30_INTERNAL_035134e8_4_k_cu_main6thrust24THRUST_300001_SM_1000_NS12placeholders2_6E - _ZN30_INTERNAL_035134e8_4_k_cu_main4cuda3std6ranges3__45__cpo3endE)
_ZN30_INTERNAL_035134e8_4_k_cu_main4cuda3std6ranges3__45__cpo3endE:
	.zero		1
	.type		_ZN30_INTERNAL_035134e8_4_k_cu_main6thrust24THRUST_300001_SM_1000_NS12placeholders2_6E,@object
	.size		_ZN30_INTERNAL_035134e8_4_k_cu_main6thrust24THRUST_300001_SM_1000_NS12placeholders2_6E,(_ZN30_INTERNAL_035134e8_4_k_cu_main4cuda3std3__45__cpo4rendE - _ZN30_INTERNAL_035134e8_4_k_cu_main6thrust24THRUST_300001_SM_1000_NS12placeholders2_6E)
_ZN30_INTERNAL_035134e8_4_k_cu_main6thrust24THRUST_300001_SM_1000_NS12placeholders2_6E:
	.zero		1
	.type		_ZN30_INTERNAL_035134e8_4_k_cu_main4cuda3std3__45__cpo4rendE,@object
	.size		_ZN30_INTERNAL_035134e8_4_k_cu_main4cuda3std3__45__cpo4rendE,(_ZN30_INTERNAL_035134e8_4_k_cu_main4cuda3std6ranges3__45__cpo9iter_swapE - _ZN30_INTERNAL_035134e8_4_k_cu_main4cuda3std3__45__cpo4rendE)
_ZN30_INTERNAL_035134e8_4_k_cu_main4cuda3std3__45__cpo4rendE:
	.zero		1
	.type		_ZN30_INTERNAL_035134e8_4_k_cu_main4cuda3std6ranges3__45__cpo9iter_swapE,@object
	.size		_ZN30_INTERNAL_035134e8_4_k_cu_main4cuda3std6ranges3__45__cpo9iter_swapE,(_ZN30_INTERNAL_035134e8_4_k_cu_main4cuda3std3__48unexpectE - _ZN30_INTERNAL_035134e8_4_k_cu_main4cuda3std6ranges3__45__cpo9iter_swapE)
_ZN30_INTERNAL_035134e8_4_k_cu_main4cuda3std6ranges3__45__cpo9iter_swapE:
	.zero		1
	.type		_ZN30_INTERNAL_035134e8_4_k_cu_main4cuda3std3__48unexpectE,@object
	.size		_ZN30_INTERNAL_035134e8_4_k_cu_main4cuda3std3__48unexpectE,(_ZN30_INTERNAL_035134e8_4_k_cu_main6thrust24THRUST_300001_SM_1000_NS8cuda_cub3parE - _ZN30_INTERNAL_035134e8_4_k_cu_main4cuda3std3__48unexpectE)
_ZN30_INTERNAL_035134e8_4_k_cu_main4cuda3std3__48unexpectE:
	.zero		1
	.type		_ZN30_INTERNAL_035134e8_4_k_cu_main6thrust24THRUST_300001_SM_1000_NS8cuda_cub3parE,@object
	.size		_ZN30_INTERNAL_035134e8_4_k_cu_main6thrust24THRUST_300001_SM_1000_NS8cuda_cub3parE,(_ZN30_INTERNAL_035134e8_4_k_cu_main6thrust24THRUST_300001_SM_1000_NS12placeholders2_4E - _ZN30_INTERNAL_035134e8_4_k_cu_main6thrust24THRUST_300001_SM_1000_NS8cuda_cub3parE)
_ZN30_INTERNAL_035134e8_4_k_cu_main6thrust24THRUST_300001_SM_1000_NS8cuda_cub3parE:
	.zero		1
	.type		_ZN30_INTERNAL_035134e8_4_k_cu_main6thrust24THRUST_300001_SM_1000_NS12placeholders2_4E,@object
	.size		_ZN30_INTERNAL_035134e8_4_k_cu_main6thrust24THRUST_300001_SM_1000_NS12placeholders2_4E,(_ZN30_INTERNAL_035134e8_4_k_cu_main4cuda3std3__45__cpo4cendE - _ZN30_INTERNAL_035134e8_4_k_cu_main6thrust24THRUST_300001_SM_1000_NS12placeholders2_4E)
_ZN30_INTERNAL_035134e8_4_k_cu_main6thrust24THRUST_300001_SM_1000_NS12placeholders2_4E:
	.zero		1
	.type		_ZN30_INTERNAL_035134e8_4_k_cu_main4cuda3std3__45__cpo4cendE,@object
	.size		_ZN30_INTERNAL_035134e8_4_k_cu_main4cuda3std3__45__cpo4cendE,(_ZN30_INTERNAL_035134e8_4_k_cu_main4cuda3std6ranges3__45__cpo4cendE - _ZN30_INTERNAL_035134e8_4_k_cu_main4cuda3std3__45__cpo4cendE)
_ZN30_INTERNAL_035134e8_4_k_cu_main4cuda3std3__45__cpo4cendE:
	.zero		1
	.type		_ZN30_INTERNAL_035134e8_4_k_cu_main4cuda3std6ranges3__45__cpo4cendE,@object
	.size		_ZN30_INTERNAL_035134e8_4_k_cu_main4cuda3std6ranges3__45__cpo4cendE,(_ZN30_INTERNAL_035134e8_4_k_cu_main4cuda3std3__420unreachable_sentinelE - _ZN30_INTERNAL_035134e8_4_k_cu_main4cuda3std6ranges3__45__cpo4cendE)
_ZN30_INTERNAL_035134e8_4_k_cu_main4cuda3std6ranges3__45__cpo4cendE:
	.zero		1
	.type		_ZN30_INTERNAL_035134e8_4_k_cu_main4cuda3std3__420unreachable_sentinelE,@object
	.size		_ZN30_INTERNAL_035134e8_4_k_cu_main4cuda3std3__420unreachable_sentinelE,(_ZN30_INTERNAL_035134e8_4_k_cu_main4cuda3std6ranges3__45__cpo5ssizeE - _ZN30_INTERNAL_035134e8_4_k_cu_main4cuda3std3__420unreachable_sentinelE)
_ZN30_INTERNAL_035134e8_4_k_cu_main4cuda3std3__420unreachable_sentinelE:
	.zero		1
	.type		_ZN30_INTERNAL_035134e8_4_k_cu_main4cuda3std6ranges3__45__cpo5ssizeE,@object
	.size		_ZN30_INTERNAL_035134e8_4_k_cu_main4cuda3std6ranges3__45__cpo5ssizeE,(_ZN30_INTERNAL_035134e8_4_k_cu_main6thrust24THRUST_300001_SM_1000_NS12placeholders2_8E - _ZN30_INTERNAL_035134e8_4_k_cu_main4cuda3std6ranges3__45__cpo5ssizeE)
_ZN30_INTERNAL_035134e8_4_k_cu_main4cuda3std6ranges3__45__cpo5ssizeE:
	.zero		1
	.type		_ZN30_INTERNAL_035134e8_4_k_cu_main6thrust24THRUST_300001_SM_1000_NS12placeholders2_8E,@object
	.size		_ZN30_INTERNAL_035134e8_4_k_cu_main6thrust24THRUST_300001_SM_1000_NS12placeholders2_8E,(_ZN30_INTERNAL_035134e8_4_k_cu_main4cuda3std3__45__cpo5crendE - _ZN30_INTERNAL_035134e8_4_k_cu_main6thrust24THRUST_300001_SM_1000_NS12placeholders2_8E)
_ZN30_INTERNAL_035134e8_4_k_cu_main6thrust24THRUST_300001_SM_1000_NS12placeholders2_8E:
	.zero		1
	.type		_ZN30_INTERNAL_035134e8_4_k_cu_main4cuda3std3__45__cpo5crendE,@object
	.size		_ZN30_INTERNAL_035134e8_4_k_cu_main4cuda3std3__45__cpo5crendE,(_ZN30_INTERNAL_035134e8_4_k_cu_main4cuda3std6ranges3__45__cpo4prevE - _ZN30_INTERNAL_035134e8_4_k_cu_main4cuda3std3__45__cpo5crendE)
_ZN30_INTERNAL_035134e8_4_k_cu_main4cuda3std3__45__cpo5crendE:
	.zero		1
	.type		_ZN30_INTERNAL_035134e8_4_k_cu_main4cuda3std6ranges3__45__cpo4prevE,@object
	.size		_ZN30_INTERNAL_035134e8_4_k_cu_main4cuda3std6ranges3__45__cpo4prevE,(_ZN30_INTERNAL_035134e8_4_k_cu_main4cuda3std6ranges3__45__cpo9iter_moveE - _ZN30_INTERNAL_035134e8_4_k_cu_main4cuda3std6ranges3__45__cpo4prevE)
_ZN30_INTERNAL_035134e8_4_k_cu_main4cuda3std6ranges3__45__cpo4prevE:
	.zero		1
	.type		_ZN30_INTERNAL_035134e8_4_k_cu_main4cuda3std6ranges3__45__cpo9iter_moveE,@object
	.size		_ZN30_INTERNAL_035134e8_4_k_cu_main4cuda3std6ranges3__45__cpo9iter_moveE,(_ZN30_INTERNAL_035134e8_4_k_cu_main6thrust24THRUST_300001_SM_1000_NS6system6detail10sequential3seqE - _ZN30_INTERNAL_035134e8_4_k_cu_main4cuda3std6ranges3__45__cpo9iter_moveE)
_ZN30_INTERNAL_035134e8_4_k_cu_main4cuda3std6ranges3__45__cpo9iter_moveE:
	.zero		1
	.type		_ZN30_INTERNAL_035134e8_4_k_cu_main6thrust24THRUST_300001_SM_1000_NS6system6detail10sequential3seqE,@object
	.size		_ZN30_INTERNAL_035134e8_4_k_cu_main6thrust24THRUST_300001_SM_1000_NS6system6detail10sequential3seqE,(.L_31 - _ZN30_INTERNAL_035134e8_4_k_cu_main6thrust24THRUST_300001_SM_1000_NS6system6detail10sequential3seqE)
_ZN30_INTERNAL_035134e8_4_k_cu_main6thrust24THRUST_300001_SM_1000_NS6system6detail10sequential3seqE:
	.zero		1
.L_31:


//--------------------- .nv.constant0._ZN3cub18CUB_300001_SM_10006detail9transform16transform_kernelINS2_10policy_hubILb1EN4cuda3std3__45tupleIJN6thrust24THRUST_300001_SM_1000_NS6detail15normal_iteratorINSA_10device_ptrIfEEEESF_EEEE10policy1000El5saxpySF_JPfSK_EEEvT0_iT1_T2_DpNS2_10kernel_argIT3_EE --------------------------
	.section	.nv.constant0._ZN3cub18CUB_300001_SM_10006detail9transform16transform_kernelINS2_10policy_hubILb1EN4cuda3std3__45tupleIJN6thrust24THRUST_300001_SM_1000_NS6detail15normal_iteratorINSA_10device_ptrIfEEEESF_EEEE10policy1000El5saxpySF_JPfSK_EEEvT0_iT1_T2_DpNS2_10kernel_argIT3_EE,"a",@progbits
	.sectionflags	@""
	.align	4
.nv.constant0._ZN3cub18CUB_300001_SM_10006detail9transform16transform_kernelINS2_10policy_hubILb1EN4cuda3std3__45tupleIJN6thrust24THRUST_300001_SM_1000_NS6detail15normal_iteratorINSA_10device_ptrIfEEEESF_EEEE10policy1000El5saxpySF_JPfSK_EEEvT0_iT1_T2_DpNS2_10kernel_argIT3_EE:
	.zero		952


//--------------------- .nv.constant0._ZN3cub18CUB_300001_SM_10006detail9transform16transform_kernelINS2_10policy_hubILb1EN4cuda3std3__45tupleIJN6thrust24THRUST_300001_SM_1000_NS6detail15normal_iteratorINSA_10device_ptrIfEEEESF_EEEE10policy1000Ei5saxpySF_JPfSK_EEEvT0_iT1_T2_DpNS2_10kernel_argIT3_EE --------------------------
	.section	.nv.constant0._ZN3cub18CUB_300001_SM_10006detail9transform16transform_kernelINS2_10policy_hubILb1EN4cuda3std3__45tupleIJN6thrust24THRUST_300001_SM_1000_NS6detail15normal_iteratorINSA_10device_ptrIfEEEESF_EEEE10policy1000Ei5saxpySF_JPfSK_EEEvT0_iT1_T2_DpNS2_10kernel_argIT3_EE,"a",@progbits
	.sectionflags	@""
	.align	4
.nv.constant0._ZN3cub18CUB_300001_SM_10006detail9transform16transform_kernelINS2_10policy_hubILb1EN4cuda3std3__45tupleIJN6thrust24THRUST_300001_SM_1000_NS6detail15normal_iteratorINSA_10device_ptrIfEEEESF_EEEE10policy1000Ei5saxpySF_JPfSK_EEEvT0_iT1_T2_DpNS2_10kernel_argIT3_EE:
	.zero		952


//--------------------- .nv.constant0._ZN3cub18CUB_300001_SM_10006detail8for_each13static_kernelINS2_12policy_hub_t12policy_500_tEmN6thrust24THRUST_300001_SM_1000_NS8cuda_cub20__uninitialized_fill7functorINS7_10device_ptrIfEEfEEEEvT0_T1_ --------------------------
	.section	.nv.constant0._ZN3cub18CUB_300001_SM_10006detail8for_each13static_kernelINS2_12policy_hub_t12policy_500_tEmN6thrust24THRUST_300001_SM_1000_NS8cuda_cub20__uninitialized_fill7functorINS7_10device_ptrIfEEfEEEEvT0_T1_,"a",@progbits
	.sectionflags	@""
	.align	4
.nv.constant0._ZN3cub18CUB_300001_SM_10006detail8for_each13static_kernelINS2_12policy_hub_t12policy_500_tEmN6thrust24THRUST_300001_SM_1000_NS8cuda_cub20__uninitialized_fill7functorINS7_10device_ptrIfEEfEEEEvT0_T1_:
	.zero		920


//--------------------- .nv.constant0._ZN3cub18CUB_300001_SM_10006detail11EmptyKernelIvEEvv --------------------------
	.section	.nv.constant0._ZN3cub18CUB_300001_SM_10006detail11EmptyKernelIvEEvv,"a",@progbits
	.sectionflags	@""
	.align	4
.nv.constant0._ZN3cub18CUB_300001_SM_10006detail11EmptyKernelIvEEvv:
	.zero		896


//--------------------- SYMBOLS --------------------------

	.type		.nv.reservedSmem.offset0,@object
	.size		.nv.reservedSmem.offset0,0x4
